//
// Generated by NVIDIA NVVM Compiler
//
// Compiler Build ID: CL-36424714
// Cuda compilation tools, release 13.0, V13.0.88
// Based on NVVM 20.0.0
//

.version 9.0
.target sm_100
.address_size 64

	// .globl	_Z14delta_steppingPiS_S_S_S_S_S_S_S_
// _ZZ14delta_steppingPiS_S_S_S_S_S_S_S_E9nowIsNull_$_0 has been demoted
// _ZZ14delta_steppingPiS_S_S_S_S_S_S_S_E10quickBreak_$_0 has been demoted

.visible .entry _Z14delta_steppingPiS_S_S_S_S_S_S_S_(
	.param .u64 .ptr .align 1 _Z14delta_steppingPiS_S_S_S_S_S_S_S__param_0,
	.param .u64 .ptr .align 1 _Z14delta_steppingPiS_S_S_S_S_S_S_S__param_1,
	.param .u64 .ptr .align 1 _Z14delta_steppingPiS_S_S_S_S_S_S_S__param_2,
	.param .u64 .ptr .align 1 _Z14delta_steppingPiS_S_S_S_S_S_S_S__param_3,
	.param .u64 .ptr .align 1 _Z14delta_steppingPiS_S_S_S_S_S_S_S__param_4,
	.param .u64 .ptr .align 1 _Z14delta_steppingPiS_S_S_S_S_S_S_S__param_5,
	.param .u64 .ptr .align 1 _Z14delta_steppingPiS_S_S_S_S_S_S_S__param_6,
	.param .u64 .ptr .align 1 _Z14delta_steppingPiS_S_S_S_S_S_S_S__param_7,
	.param .u64 .ptr .align 1 _Z14delta_steppingPiS_S_S_S_S_S_S_S__param_8
)
{
	.local .align 16 .b8 	__local_depot0[608];
	.reg .b64 	%SP;
	.reg .b64 	%SPL;
	.reg .pred 	%p<32>;
	.reg .b16 	%rs<8>;
	.reg .b32 	%r<135>;
	.reg .b64 	%rd<76>;
	// demoted variable
	.shared .align 4 .u32 _ZZ14delta_steppingPiS_S_S_S_S_S_S_S_E9nowIsNull_$_0;
	// demoted variable
	.shared .align 4 .u32 _ZZ14delta_steppingPiS_S_S_S_S_S_S_S_E10quickBreak_$_0;
	mov.u64 	%SPL, __local_depot0;
	ld.param.u64 	%rd22, [_Z14delta_steppingPiS_S_S_S_S_S_S_S__param_0];
	ld.param.u64 	%rd23, [_Z14delta_steppingPiS_S_S_S_S_S_S_S__param_1];
	ld.param.u64 	%rd24, [_Z14delta_steppingPiS_S_S_S_S_S_S_S__param_2];
	ld.param.u64 	%rd25, [_Z14delta_steppingPiS_S_S_S_S_S_S_S__param_3];
	ld.param.u64 	%rd20, [_Z14delta_steppingPiS_S_S_S_S_S_S_S__param_4];
	ld.param.u64 	%rd26, [_Z14delta_steppingPiS_S_S_S_S_S_S_S__param_6];
	ld.param.u64 	%rd27, [_Z14delta_steppingPiS_S_S_S_S_S_S_S__param_7];
	ld.param.u64 	%rd28, [_Z14delta_steppingPiS_S_S_S_S_S_S_S__param_8];
	cvta.to.global.u64 	%rd1, %rd23;
	cvta.to.global.u64 	%rd2, %rd24;
	cvta.to.global.u64 	%rd3, %rd22;
	cvta.to.global.u64 	%rd4, %rd26;
	cvta.to.global.u64 	%rd5, %rd27;
	cvta.to.global.u64 	%rd6, %rd28;
	cvta.to.global.u64 	%rd7, %rd25;
	cvta.to.global.u64 	%rd29, %rd20;
	add.u64 	%rd8, %SPL, 0;
	add.u64 	%rd9, %SPL, 400;
	add.u64 	%rd10, %SPL, 500;
	mov.u32 	%r52, %tid.z;
	mov.u32 	%r53, %ntid.x;
	mov.u32 	%r54, %ntid.y;
	mov.u32 	%r55, %tid.y;
	mov.u32 	%r56, %tid.x;
	mad.lo.s32 	%r57, %r54, %r52, %r55;
	mad.lo.s32 	%r1, %r57, %r53, %r56;
	mov.u32 	%r58, %nctaid.x;
	mov.u32 	%r59, %ctaid.y;
	mov.u32 	%r60, %ctaid.x;
	mad.lo.s32 	%r116, %r58, %r59, %r60;
	mul.lo.s32 	%r61, %r53, %r54;
	mov.u32 	%r62, %ntid.z;
	mul.lo.s32 	%r3, %r61, %r62;
	ld.global.u32 	%r63, [%rd29];
	setp.ge.s32 	%p1, %r116, %r63;
	@%p1 bra 	$L__BB0_44;
$L__BB0_1:
	ld.param.u64 	%rd75, [_Z14delta_steppingPiS_S_S_S_S_S_S_S__param_5];
	mov.b32 	%r64, -1;
	st.local.v4.u32 	[%rd8], {%r64, %r64, %r64, %r64};
	mov.b32 	%r65, 0;
	st.local.u32 	[%rd9], %r65;
	st.local.u32 	[%rd10], %r65;
	st.local.v4.u32 	[%rd8+16], {%r64, %r64, %r64, %r64};
	st.local.u32 	[%rd9+4], %r65;
	st.local.u32 	[%rd10+4], %r65;
	st.local.v4.u32 	[%rd8+32], {%r64, %r64, %r64, %r64};
	st.local.u32 	[%rd9+8], %r65;
	st.local.u32 	[%rd10+8], %r65;
	st.local.v4.u32 	[%rd8+48], {%r64, %r64, %r64, %r64};
	st.local.u32 	[%rd9+12], %r65;
	st.local.u32 	[%rd10+12], %r65;
	st.local.v4.u32 	[%rd8+64], {%r64, %r64, %r64, %r64};
	st.local.u32 	[%rd9+16], %r65;
	st.local.u32 	[%rd10+16], %r65;
	st.local.v4.u32 	[%rd8+80], {%r64, %r64, %r64, %r64};
	st.local.u32 	[%rd9+20], %r65;
	st.local.u32 	[%rd10+20], %r65;
	st.local.v4.u32 	[%rd8+96], {%r64, %r64, %r64, %r64};
	st.local.u32 	[%rd9+24], %r65;
	st.local.u32 	[%rd10+24], %r65;
	st.local.v4.u32 	[%rd8+112], {%r64, %r64, %r64, %r64};
	st.local.u32 	[%rd9+28], %r65;
	st.local.u32 	[%rd10+28], %r65;
	st.local.v4.u32 	[%rd8+128], {%r64, %r64, %r64, %r64};
	st.local.u32 	[%rd9+32], %r65;
	st.local.u32 	[%rd10+32], %r65;
	st.local.v4.u32 	[%rd8+144], {%r64, %r64, %r64, %r64};
	st.local.u32 	[%rd9+36], %r65;
	st.local.u32 	[%rd10+36], %r65;
	st.local.v4.u32 	[%rd8+160], {%r64, %r64, %r64, %r64};
	st.local.u32 	[%rd9+40], %r65;
	st.local.u32 	[%rd10+40], %r65;
	st.local.v4.u32 	[%rd8+176], {%r64, %r64, %r64, %r64};
	st.local.u32 	[%rd9+44], %r65;
	st.local.u32 	[%rd10+44], %r65;
	st.local.v4.u32 	[%rd8+192], {%r64, %r64, %r64, %r64};
	st.local.u32 	[%rd9+48], %r65;
	st.local.u32 	[%rd10+48], %r65;
	st.local.v4.u32 	[%rd8+208], {%r64, %r64, %r64, %r64};
	st.local.u32 	[%rd9+52], %r65;
	st.local.u32 	[%rd10+52], %r65;
	st.local.v4.u32 	[%rd8+224], {%r64, %r64, %r64, %r64};
	st.local.u32 	[%rd9+56], %r65;
	st.local.u32 	[%rd10+56], %r65;
	st.local.v4.u32 	[%rd8+240], {%r64, %r64, %r64, %r64};
	st.local.u32 	[%rd9+60], %r65;
	st.local.u32 	[%rd10+60], %r65;
	st.local.v4.u32 	[%rd8+256], {%r64, %r64, %r64, %r64};
	st.local.u32 	[%rd9+64], %r65;
	st.local.u32 	[%rd10+64], %r65;
	st.local.v4.u32 	[%rd8+272], {%r64, %r64, %r64, %r64};
	st.local.u32 	[%rd9+68], %r65;
	st.local.u32 	[%rd10+68], %r65;
	st.local.v4.u32 	[%rd8+288], {%r64, %r64, %r64, %r64};
	st.local.u32 	[%rd9+72], %r65;
	st.local.u32 	[%rd10+72], %r65;
	st.local.v4.u32 	[%rd8+304], {%r64, %r64, %r64, %r64};
	st.local.u32 	[%rd9+76], %r65;
	st.local.u32 	[%rd10+76], %r65;
	st.local.v4.u32 	[%rd8+320], {%r64, %r64, %r64, %r64};
	st.local.u32 	[%rd9+80], %r65;
	st.local.u32 	[%rd10+80], %r65;
	st.local.v4.u32 	[%rd8+336], {%r64, %r64, %r64, %r64};
	st.local.u32 	[%rd9+84], %r65;
	st.local.u32 	[%rd10+84], %r65;
	st.local.v4.u32 	[%rd8+352], {%r64, %r64, %r64, %r64};
	st.local.u32 	[%rd9+88], %r65;
	st.local.u32 	[%rd10+88], %r65;
	st.local.v4.u32 	[%rd8+368], {%r64, %r64, %r64, %r64};
	st.local.u32 	[%rd9+92], %r65;
	st.local.u32 	[%rd10+92], %r65;
	st.local.v4.u32 	[%rd8+384], {%r64, %r64, %r64, %r64};
	st.local.u32 	[%rd9+96], %r65;
	st.local.u32 	[%rd10+96], %r65;
	cvta.to.global.u64 	%rd33, %rd75;
	mul.wide.s32 	%rd34, %r116, 4;
	add.s64 	%rd35, %rd33, %rd34;
	ld.global.u32 	%r5, [%rd35];
	rem.s32 	%r66, %r5, %r3;
	setp.ne.s32 	%p2, %r1, %r66;
	@%p2 bra 	$L__BB0_3;
	div.s32 	%r67, %r5, %r3;
	cvt.s64.s32 	%rd36, %r67;
	mul.wide.s32 	%rd37, %r67, 4;
	add.s64 	%rd38, %rd8, %rd37;
	mov.b32 	%r68, 0;
	st.local.u32 	[%rd38], %r68;
	add.s64 	%rd39, %rd10, %rd36;
	mov.b16 	%rs1, 1;
	st.local.u8 	[%rd39], %rs1;
	add.s64 	%rd40, %rd9, %rd36;
	st.local.u8 	[%rd40], %rs1;
$L__BB0_3:
	mov.b32 	%r70, 1;
	st.shared.u32 	[_ZZ14delta_steppingPiS_S_S_S_S_S_S_S_E9nowIsNull_$_0], %r70;
	st.shared.u32 	[_ZZ14delta_steppingPiS_S_S_S_S_S_S_S_E10quickBreak_$_0], %r70;
	ld.global.u32 	%r71, [%rd7];
	mul.lo.s32 	%r6, %r71, %r116;
	bar.sync 	0;
	mov.b32 	%r117, 0;
$L__BB0_4:
	ld.global.u32 	%r8, [%rd7];
	setp.ge.s32 	%p3, %r1, %r8;
	ld.shared.u32 	%r72, [_ZZ14delta_steppingPiS_S_S_S_S_S_S_S_E10quickBreak_$_0];
	setp.ne.s32 	%p4, %r72, 0;
	or.pred  	%p5, %p3, %p4;
	mov.u32 	%r118, %r1;
	@%p5 bra 	$L__BB0_8;
	bra.uni 	$L__BB0_6;
$L__BB0_5:
	setp.ge.s32 	%p7, %r118, %r8;
	@%p7 bra 	$L__BB0_8;
$L__BB0_6:
	div.u32 	%r74, %r118, %r3;
	mul.wide.s32 	%rd41, %r74, 4;
	add.s64 	%rd42, %rd8, %rd41;
	ld.local.u32 	%r75, [%rd42];
	setp.eq.s32 	%p6, %r75, -1;
	add.s32 	%r118, %r118, %r3;
	@%p6 bra 	$L__BB0_5;
	mov.b32 	%r76, 1;
	st.shared.u32 	[_ZZ14delta_steppingPiS_S_S_S_S_S_S_S_E10quickBreak_$_0], %r76;
$L__BB0_8:
	bar.sync 	0;
	ld.shared.u32 	%r77, [_ZZ14delta_steppingPiS_S_S_S_S_S_S_S_E10quickBreak_$_0];
	setp.eq.s32 	%p8, %r77, 0;
	@%p8 bra 	$L__BB0_43;
	ld.shared.u32 	%r78, [_ZZ14delta_steppingPiS_S_S_S_S_S_S_S_E9nowIsNull_$_0];
	setp.eq.s32 	%p9, %r78, 0;
	@%p9 bra 	$L__BB0_10;
	bra.uni 	$L__BB0_25;
$L__BB0_10:
	ld.global.u32 	%r126, [%rd7];
	setp.ge.s32 	%p22, %r1, %r126;
	mov.u32 	%r127, %r1;
	@%p22 bra 	$L__BB0_19;
$L__BB0_11:
	div.u32 	%r98, %r127, %r3;
	cvt.s64.s32 	%rd58, %r98;
	add.s64 	%rd16, %rd9, %rd58;
	ld.local.u8 	%rs5, [%rd16];
	setp.eq.s16 	%p23, %rs5, 0;
	@%p23 bra 	$L__BB0_18;
	mov.b16 	%rs6, 0;
	st.local.u8 	[%rd16], %rs6;
	mul.wide.u32 	%rd59, %r127, 4;
	add.s64 	%rd17, %rd3, %rd59;
	ld.global.u32 	%r129, [%rd17];
	ld.global.u32 	%r130, [%rd17+4];
	setp.ge.s32 	%p24, %r129, %r130;
	@%p24 bra 	$L__BB0_18;
	add.s32 	%r99, %r127, %r6;
	mul.wide.s32 	%rd60, %r99, 4;
	add.s64 	%rd18, %rd5, %rd60;
$L__BB0_14:
	mul.wide.s32 	%rd61, %r129, 4;
	add.s64 	%rd62, %rd2, %rd61;
	ld.global.u32 	%r36, [%rd62];
	ld.global.u32 	%r100, [%rd4];
	setp.le.s32 	%p25, %r36, %r100;
	@%p25 bra 	$L__BB0_16;
	mul.wide.s32 	%rd63, %r129, 4;
	add.s64 	%rd64, %rd1, %rd63;
	ld.global.u32 	%r101, [%rd64];
	add.s32 	%r102, %r101, %r6;
	mul.wide.s32 	%rd65, %r102, 4;
	add.s64 	%rd66, %rd6, %rd65;
	ld.global.u32 	%r103, [%rd18];
	add.s32 	%r104, %r36, %r103;
	atom.global.min.s32 	%r105, [%rd66], %r104;
	ld.global.u32 	%r130, [%rd17+4];
$L__BB0_16:
	add.s32 	%r129, %r129, 1;
	setp.lt.s32 	%p26, %r129, %r130;
	@%p26 bra 	$L__BB0_14;
	ld.global.u32 	%r126, [%rd7];
$L__BB0_18:
	add.s32 	%r127, %r127, %r3;
	setp.lt.s32 	%p27, %r127, %r126;
	@%p27 bra 	$L__BB0_11;
$L__BB0_19:
	bar.sync 	0;
	ld.global.u32 	%r134, [%rd7];
	setp.ge.s32 	%p28, %r1, %r134;
	@%p28 bra 	$L__BB0_24;
	mov.u32 	%r133, %r1;
$L__BB0_21:
	add.s32 	%r106, %r133, %r6;
	mul.wide.s32 	%rd67, %r106, 4;
	add.s64 	%rd68, %rd6, %rd67;
	ld.global.u32 	%r46, [%rd68];
	add.s64 	%rd19, %rd5, %rd67;
	ld.global.u32 	%r107, [%rd19];
	setp.ge.s32 	%p29, %r46, %r107;
	@%p29 bra 	$L__BB0_23;
	div.u32 	%r108, %r133, %r3;
	st.global.u32 	[%rd19], %r46;
	ld.global.u32 	%r109, [%rd4];
	div.s32 	%r110, %r46, %r109;
	cvt.s64.s32 	%rd69, %r108;
	mul.wide.s32 	%rd70, %r108, 4;
	add.s64 	%rd71, %rd8, %rd70;
	st.local.u32 	[%rd71], %r110;
	add.s64 	%rd72, %rd10, %rd69;
	mov.b16 	%rs7, 1;
	st.local.u8 	[%rd72], %rs7;
	ld.global.u32 	%r134, [%rd7];
$L__BB0_23:
	add.s32 	%r133, %r133, %r3;
	setp.lt.s32 	%p30, %r133, %r134;
	@%p30 bra 	$L__BB0_21;
$L__BB0_24:
	add.s32 	%r117, %r117, 1;
	mov.b32 	%r111, 1;
	st.shared.u32 	[_ZZ14delta_steppingPiS_S_S_S_S_S_S_S_E9nowIsNull_$_0], %r111;
	mov.b32 	%r112, 0;
	st.shared.u32 	[_ZZ14delta_steppingPiS_S_S_S_S_S_S_S_E10quickBreak_$_0], %r112;
	bar.sync 	0;
	bra.uni 	$L__BB0_4;
$L__BB0_25:
	ld.global.u32 	%r124, [%rd7];
	setp.ge.s32 	%p10, %r1, %r124;
	@%p10 bra 	$L__BB0_36;
	mov.u32 	%r120, %r1;
$L__BB0_27:
	div.u32 	%r15, %r120, %r3;
	mul.wide.s32 	%rd43, %r15, 4;
	add.s64 	%rd11, %rd8, %rd43;
	ld.local.u32 	%r79, [%rd11];
	setp.ne.s32 	%p11, %r79, %r117;
	@%p11 bra 	$L__BB0_35;
	cvt.s64.s32 	%rd44, %r15;
	mov.b32 	%r80, -1;
	st.local.u32 	[%rd11], %r80;
	add.s64 	%rd45, %rd9, %rd44;
	mov.b16 	%rs2, 1;
	st.local.u8 	[%rd45], %rs2;
	add.s64 	%rd12, %rd10, %rd44;
	ld.local.u8 	%rs3, [%rd12];
	setp.eq.s16 	%p12, %rs3, 0;
	@%p12 bra 	$L__BB0_35;
	mov.b16 	%rs4, 0;
	st.local.u8 	[%rd12], %rs4;
	mul.wide.u32 	%rd46, %r120, 4;
	add.s64 	%rd13, %rd3, %rd46;
	ld.global.u32 	%r122, [%rd13];
	ld.global.u32 	%r123, [%rd13+4];
	setp.ge.s32 	%p13, %r122, %r123;
	@%p13 bra 	$L__BB0_35;
	add.s32 	%r81, %r120, %r6;
	mul.wide.s32 	%rd47, %r81, 4;
	add.s64 	%rd14, %rd5, %rd47;
$L__BB0_31:
	mul.wide.s32 	%rd48, %r122, 4;
	add.s64 	%rd49, %rd2, %rd48;
	ld.global.u32 	%r20, [%rd49];
	ld.global.u32 	%r82, [%rd4];
	setp.gt.s32 	%p14, %r20, %r82;
	@%p14 bra 	$L__BB0_33;
	mul.wide.s32 	%rd50, %r122, 4;
	add.s64 	%rd51, %rd1, %rd50;
	ld.global.u32 	%r83, [%rd51];
	add.s32 	%r84, %r83, %r6;
	mul.wide.s32 	%rd52, %r84, 4;
	add.s64 	%rd53, %rd6, %rd52;
	ld.global.u32 	%r85, [%rd14];
	add.s32 	%r86, %r20, %r85;
	atom.global.min.s32 	%r87, [%rd53], %r86;
	ld.global.u32 	%r123, [%rd13+4];
$L__BB0_33:
	add.s32 	%r122, %r122, 1;
	setp.lt.s32 	%p15, %r122, %r123;
	@%p15 bra 	$L__BB0_31;
	ld.global.u32 	%r124, [%rd7];
$L__BB0_35:
	add.s32 	%r120, %r120, %r3;
	setp.lt.s32 	%p16, %r120, %r124;
	@%p16 bra 	$L__BB0_27;
$L__BB0_36:
	mov.b32 	%r88, 0;
	st.shared.u32 	[_ZZ14delta_steppingPiS_S_S_S_S_S_S_S_E9nowIsNull_$_0], %r88;
	bar.sync 	0;
	ld.global.u32 	%r89, [%rd7];
	setp.ge.s32 	%p17, %r1, %r89;
	@%p17 bra 	$L__BB0_42;
	mov.u32 	%r125, %r1;
$L__BB0_38:
	add.s32 	%r90, %r125, %r6;
	mul.wide.s32 	%rd54, %r90, 4;
	add.s64 	%rd55, %rd6, %rd54;
	ld.global.u32 	%r28, [%rd55];
	add.s64 	%rd15, %rd5, %rd54;
	ld.global.u32 	%r91, [%rd15];
	setp.ge.s32 	%p18, %r28, %r91;
	@%p18 bra 	$L__BB0_41;
	div.u32 	%r92, %r125, %r3;
	st.global.u32 	[%rd15], %r28;
	ld.global.u32 	%r93, [%rd4];
	div.s32 	%r94, %r28, %r93;
	mul.wide.s32 	%rd56, %r92, 4;
	add.s64 	%rd57, %rd8, %rd56;
	st.local.u32 	[%rd57], %r94;
	setp.ne.s32 	%p19, %r94, %r117;
	@%p19 bra 	$L__BB0_41;
	mov.b32 	%r95, 1;
	st.shared.u32 	[_ZZ14delta_steppingPiS_S_S_S_S_S_S_S_E9nowIsNull_$_0], %r95;
$L__BB0_41:
	add.s32 	%r125, %r125, %r3;
	ld.global.u32 	%r96, [%rd7];
	setp.lt.s32 	%p20, %r125, %r96;
	@%p20 bra 	$L__BB0_38;
$L__BB0_42:
	bar.sync 	0;
	ld.shared.u32 	%r97, [_ZZ14delta_steppingPiS_S_S_S_S_S_S_S_E9nowIsNull_$_0];
	setp.eq.s32 	%p21, %r97, 0;
	@%p21 bra 	$L__BB0_10;
	bra.uni 	$L__BB0_25;
$L__BB0_43:
	ld.param.u64 	%rd74, [_Z14delta_steppingPiS_S_S_S_S_S_S_S__param_4];
	mov.u32 	%r113, %nctaid.x;
	mov.u32 	%r114, %nctaid.y;
	mad.lo.s32 	%r116, %r113, %r114, %r116;
	cvta.to.global.u64 	%rd73, %rd74;
	ld.global.u32 	%r115, [%rd73];
	setp.lt.s32 	%p31, %r116, %r115;
	@%p31 bra 	$L__BB0_1;
$L__BB0_44:
	ret;

}


// ===== COMPILED SASS (sm_100) =====

	.target	sm_100

	.elftype	@"ET_EXEC"


//--------------------- .note.nv.tkinfo           --------------------------
	.section	.note.nv.tkinfo,"",@"SHT_NOTE"
	.sectionflags	@"SHF_NOTE_NV_TKINFO"
	.tkinfo
        /*0018*/ 	.word	0x00000002
        /*0030*/ 	.string	""
        /*0030*/ 	.string	"ptxas"
        /*0030*/ 	.string	"Cuda compilation tools, release 13.0, V13.0.88"
        /*0030*/ 	.string	"Build cuda_13.0.r13.0/compiler.36424714_0"
        /*0030*/ 	.string	"-arch sm_100 -m 64 "



//--------------------- .note.nv.cuinfo           --------------------------
	.section	.note.nv.cuinfo,"",@"SHT_NOTE"
	.sectionflags	@"SHF_NOTE_NV_CUINFO"
        /*0018*/ 	.short	0x0002
        /*001a*/ 	.short	0x0064
        /*001c*/ 	.short	0x0082
	.zero		2


//--------------------- .nv.info                  --------------------------
	.section	.nv.info,"",@"SHT_CUDA_INFO"
	.align	4


	//----- nvinfo : EIATTR_REGCOUNT
	.align		4
        /*0000*/ 	.byte	0x04, 0x2f
        /*0002*/ 	.short	(.L_1 - .L_0)
	.align		4
.L_0:
        /*0004*/ 	.word	index@(_Z14delta_steppingPiS_S_S_S_S_S_S_S_)
        /*0008*/ 	.word	0x0000001e


	//----- nvinfo : EIATTR_FRAME_SIZE
	.align		4
.L_1:
        /*000c*/ 	.byte	0x04, 0x11
        /*000e*/ 	.short	(.L_3 - .L_2)
	.align		4
.L_2:
        /*0010*/ 	.word	index@(_Z14delta_steppingPiS_S_S_S_S_S_S_S_)
        /*0014*/ 	.word	0x00000260


	//----- nvinfo : EIATTR_MIN_STACK_SIZE
	.align		4
.L_3:
        /*0018*/ 	.byte	0x04, 0x12
        /*001a*/ 	.short	(.L_5 - .L_4)
	.align		4
.L_4:
        /*001c*/ 	.word	index@(_Z14delta_steppingPiS_S_S_S_S_S_S_S_)
        /*0020*/ 	.word	0x00000260
.L_5:


//--------------------- .nv.compat                --------------------------
	.section	.nv.compat,"",@"SHT_CUDA_COMPAT_INFO"
	.align	4
        /*0000*/ 	.byte	0x02, 0x09, 0x00, 0x00, 0x02, 0x02, 0x01, 0x00, 0x02, 0x05, 0x05, 0x00, 0x03, 0x07, 0x01, 0x01
        /*0010*/ 	.byte	0x02, 0x03, 0x00, 0x00, 0x02, 0x06, 0x01, 0x00, 0x04, 0x0b, 0x08, 0x00, 0x09, 0x00, 0x00, 0x00
        /*0020*/ 	.byte	0x00, 0x00, 0x00, 0x00


//--------------------- .nv.info._Z14delta_steppingPiS_S_S_S_S_S_S_S_ --------------------------
	.section	.nv.info._Z14delta_steppingPiS_S_S_S_S_S_S_S_,"",@"SHT_CUDA_INFO"
	.sectionflags	@""
	.align	4


	//----- nvinfo : EIATTR_CUDA_API_VERSION
	.align		4
        /*0000*/ 	.byte	0x04, 0x37
        /*0002*/ 	.short	(.L_7 - .L_6)
.L_6:
        /*0004*/ 	.word	0x00000082


	//----- nvinfo : EIATTR_KPARAM_INFO
	.align		4
.L_7:
        /*0008*/ 	.byte	0x04, 0x17
        /*000a*/ 	.short	(.L_9 - .L_8)
.L_8:
        /*000c*/ 	.word	0x00000000
        /*0010*/ 	.short	0x0008
        /*0012*/ 	.short	0x0040
        /*0014*/ 	.byte	0x00, 0xf5, 0x21, 0x00


	//----- nvinfo : EIATTR_KPARAM_INFO
	.align		4
.L_9:
        /*0018*/ 	.byte	0x04, 0x17
        /*001a*/ 	.short	(.L_11 - .L_10)
.L_10:
        /*001c*/ 	.word	0x00000000
        /*0020*/ 	.short	0x0007
        /*0022*/ 	.short	0x0038
        /*0024*/ 	.byte	0x00, 0xf5, 0x21, 0x00


	//----- nvinfo : EIATTR_KPARAM_INFO
	.align		4
.L_11:
        /*0028*/ 	.byte	0x04, 0x17
        /*002a*/ 	.short	(.L_13 - .L_12)
.L_12:
        /*002c*/ 	.word	0x00000000
        /*0030*/ 	.short	0x0006
        /*0032*/ 	.short	0x0030
        /*0034*/ 	.byte	0x00, 0xf5, 0x21, 0x00


	//----- nvinfo : EIATTR_KPARAM_INFO
	.align		4
.L_13:
        /*0038*/ 	.byte	0x04, 0x17
        /*003a*/ 	.short	(.L_15 - .L_14)
.L_14:
        /*003c*/ 	.word	0x00000000
        /*0040*/ 	.short	0x0005
        /*0042*/ 	.short	0x0028
        /*0044*/ 	.byte	0x00, 0xf5, 0x21, 0x00


	//----- nvinfo : EIATTR_KPARAM_INFO
	.align		4
.L_15:
        /*0048*/ 	.byte	0x04, 0x17
        /*004a*/ 	.short	(.L_17 - .L_16)
.L_16:
        /*004c*/ 	.word	0x00000000
        /*0050*/ 	.short	0x0004
        /*0052*/ 	.short	0x0020
        /*0054*/ 	.byte	0x00, 0xf5, 0x21, 0x00


	//----- nvinfo : EIATTR_KPARAM_INFO
	.align		4
.L_17:
        /*0058*/ 	.byte	0x04, 0x17
        /*005a*/ 	.short	(.L_19 - .L_18)
.L_18:
        /*005c*/ 	.word	0x00000000
        /*0060*/ 	.short	0x0003
        /*0062*/ 	.short	0x0018
        /*0064*/ 	.byte	0x00, 0xf5, 0x21, 0x00


	//----- nvinfo : EIATTR_KPARAM_INFO
	.align		4
.L_19:
        /*0068*/ 	.byte	0x04, 0x17
        /*006a*/ 	.short	(.L_21 - .L_20)
.L_20:
        /*006c*/ 	.word	0x00000000
        /*0070*/ 	.short	0x0002
        /*0072*/ 	.short	0x0010
        /*0074*/ 	.byte	0x00, 0xf5, 0x21, 0x00


	//----- nvinfo : EIATTR_KPARAM_INFO
	.align		4
.L_21:
        /*0078*/ 	.byte	0x04, 0x17
        /*007a*/ 	.short	(.L_23 - .L_22)
.L_22:
        /*007c*/ 	.word	0x00000000
        /*0080*/ 	.short	0x0001
        /*0082*/ 	.short	0x0008
        /*0084*/ 	.byte	0x00, 0xf5, 0x21, 0x00


	//----- nvinfo : EIATTR_KPARAM_INFO
	.align		4
.L_23:
        /*0088*/ 	.byte	0x04, 0x17
        /*008a*/ 	.short	(.L_25 - .L_24)
.L_24:
        /*008c*/ 	.word	0x00000000
        /*0090*/ 	.short	0x0000
        /*0092*/ 	.short	0x0000
        /*0094*/ 	.byte	0x00, 0xf5, 0x21, 0x00


	//----- nvinfo : EIATTR_SPARSE_MMA_MASK
	.align		4
.L_25:
        /*0098*/ 	.byte	0x03, 0x50
        /*009a*/ 	.short	0x0000


	//----- nvinfo : EIATTR_MAXREG_COUNT
	.align		4
        /*009c*/ 	.byte	0x03, 0x1b
        /*009e*/ 	.short	0x00ff


	//----- nvinfo : EIATTR_NUM_BARRIERS
	.align		4
        /*00a0*/ 	.byte	0x02, 0x4c
        /*00a2*/ 	.byte	0x01
	.zero		1


	//----- nvinfo : EIATTR_MERCURY_ISA_VERSION
	.align		4
        /*00a4*/ 	.byte	0x03, 0x5f
        /*00a6*/ 	.short	0x0101


	//----- nvinfo : EIATTR_VRC_CTA_INIT_COUNT
	.align		4
        /*00a8*/ 	.byte	0x02, 0x4a
	.zero		1
	.zero		1


	//----- nvinfo : EIATTR_EXIT_INSTR_OFFSETS
	.align		4
        /*00ac*/ 	.byte	0x04, 0x1c
        /*00ae*/ 	.short	(.L_27 - .L_26)


	//   ....[0]....
.L_26:
        /*00b0*/ 	.word	0x00000140


	//   ....[1]....
        /*00b4*/ 	.word	0x00002260


	//----- nvinfo : EIATTR_CRS_STACK_SIZE
	.align		4
.L_27:
        /*00b8*/ 	.byte	0x04, 0x1e
        /*00ba*/ 	.short	(.L_29 - .L_28)
.L_28:
        /*00bc*/ 	.word	0x00000000


	//----- nvinfo : EIATTR_CBANK_PARAM_SIZE
	.align		4
.L_29:
        /*00c0*/ 	.byte	0x03, 0x19
        /*00c2*/ 	.short	0x0048


	//----- nvinfo : EIATTR_PARAM_CBANK
	.align		4
        /*00c4*/ 	.byte	0x04, 0x0a
        /*00c6*/ 	.short	(.L_31 - .L_30)
	.align		4
.L_30:
        /*00c8*/ 	.word	index@(.nv.constant0._Z14delta_steppingPiS_S_S_S_S_S_S_S_)
        /*00cc*/ 	.short	0x0380
        /*00ce*/ 	.short	0x0048


	//----- nvinfo : EIATTR_SW_WAR
	.align		4
.L_31:
        /*00d0*/ 	.byte	0x04, 0x36
        /*00d2*/ 	.short	(.L_33 - .L_32)
.L_32:
        /*00d4*/ 	.word	0x00000008
.L_33:


//--------------------- .nv.callgraph             --------------------------
	.section	.nv.callgraph,"",@"SHT_CUDA_CALLGRAPH"
	.align	4
	.sectionentsize	8
	.align		4
        /*0000*/ 	.word	0x00000000
	.align		4
        /*0004*/ 	.word	0xffffffff
	.align		4
        /*0008*/ 	.word	0x00000000
	.align		4
        /*000c*/ 	.word	0xfffffffe
	.align		4
        /*0010*/ 	.word	0x00000000
	.align		4
        /*0014*/ 	.word	0xfffffffd
	.align		4
        /*0018*/ 	.word	0x00000000
	.align		4
        /*001c*/ 	.word	0xfffffffc


//--------------------- .text._Z14delta_steppingPiS_S_S_S_S_S_S_S_ --------------------------
	.section	.text._Z14delta_steppingPiS_S_S_S_S_S_S_S_,"ax",@progbits
	.align	128
        .global         _Z14delta_steppingPiS_S_S_S_S_S_S_S_
        .type           _Z14delta_steppingPiS_S_S_S_S_S_S_S_,@function
        .size           _Z14delta_steppingPiS_S_S_S_S_S_S_S_,(.L_x_40 - _Z14delta_steppingPiS_S_S_S_S_S_S_S_)
        .other          _Z14delta_steppingPiS_S_S_S_S_S_S_S_,@"STO_CUDA_ENTRY STV_DEFAULT"
_Z14delta_steppingPiS_S_S_S_S_S_S_S_:
.text._Z14delta_steppingPiS_S_S_S_S_S_S_S_:
[----:B------:R-:W0:Y:S08]  /*0000*/  LDC R1, c[0x0][0x37c] ;  /* 0x0000df00ff017b82 */ /* 0x000e300000000800 */
[----:B------:R-:W1:Y:S01]  /*0010*/  LDC.64 R2, c[0x0][0x3a0] ;  /* 0x0000e800ff027b82 */ /* 0x000e620000000a00 */
[----:B------:R-:W1:Y:S01]  /*0020*/  LDCU.64 UR8, c[0x0][0x358] ;  /* 0x00006b00ff0877ac */ /* 0x000e620008000a00 */
[----:B0-----:R-:W-:Y:S01]  /*0030*/  VIADD R1, R1, 0xfffffda0 ;  /* 0xfffffda001017836 */ /* 0x001fe20000000000 */
[----:B-1----:R-:W2:Y:S05]  /*0040*/  LDG.E R2, desc[UR8][R2.64] ;  /* 0x0000000802027981 */ /* 0x002eaa000c1e1900 */
[----:B------:R-:W-:Y:S01]  /*0050*/  S2UR UR5, SR_CTAID.Y ;  /* 0x00000000000579c3 */ /* 0x000fe20000002600 */
[----:B------:R-:W0:Y:S01]  /*0060*/  LDCU UR7, c[0x0][0x360] ;  /* 0x00006c00ff0777ac */ /* 0x000e220008000800 */
[----:B------:R-:W1:Y:S01]  /*0070*/  S2R R9, SR_TID.Z ;  /* 0x0000000000097919 */ /* 0x000e620000002300 */
[----:B------:R-:W0:Y:S01]  /*0080*/  LDCU UR10, c[0x0][0x364] ;  /* 0x00006c80ff0a77ac */ /* 0x000e220008000800 */
[----:B------:R-:W1:Y:S04]  /*0090*/  S2R R0, SR_TID.Y ;  /* 0x0000000000007919 */ /* 0x000e680000002200 */
[----:B------:R-:W3:Y:S01]  /*00a0*/  S2UR UR6, SR_CTAID.X ;  /* 0x00000000000679c3 */ /* 0x000ee20000002500 */
[----:B------:R-:W3:Y:S01]  /*00b0*/  LDCU UR4, c[0x0][0x370] ;  /* 0x00006e00ff0477ac */ /* 0x000ee20008000800 */
[----:B------:R-:W4:Y:S06]  /*00c0*/  S2R R4, SR_TID.X ;  /* 0x0000000000047919 */ /* 0x000f2c0000002100 */
[----:B------:R-:W5:Y:S01]  /*00d0*/  LDC R8, c[0x0][0x368] ;  /* 0x0000da00ff087b82 */ /* 0x000f620000000800 */
[----:B---3--:R-:W-:-:S02]  /*00e0*/  UIMAD UR4, UR4, UR5, UR6 ;  /* 0x00000005040472a4 */ /* 0x008fc4000f8e0206 */
[----:B0-----:R-:W-:Y:S02]  /*00f0*/  UIMAD UR5, UR7, UR10, URZ ;  /* 0x0000000a070572a4 */ /* 0x001fe4000f8e02ff */
[----:B-1----:R-:W-:-:S04]  /*0100*/  IMAD R9, R9, UR10, R0 ;  /* 0x0000000a09097c24 */ /* 0x002fc8000f8e0200 */
[----:B-----5:R-:W-:Y:S02]  /*0110*/  IMAD R8, R8, UR5, RZ ;  /* 0x0000000508087c24 */ /* 0x020fe4000f8e02ff */
[----:B----4-:R-:W-:Y:S01]  /*0120*/  IMAD R9, R9, UR7, R4 ;  /* 0x0000000709097c24 */ /* 0x010fe2000f8e0204 */
[----:B--2---:R-:W-:-:S13]  /*0130*/  ISETP.LE.AND P0, PT, R2, UR4, PT ;  /* 0x0000000402007c0c */ /* 0x004fda000bf03270 */
[----:B------:R-:W-:Y:S05]  /*0140*/  @P0 EXIT ;  /* 0x000000000000094d */ /* 0x000fea0003800000 */
[----:B------:R-:W-:-:S07]  /*0150*/  IMAD.U32 R2, RZ, RZ, UR4 ;  /* 0x00000004ff027e24 */ /* 0x000fce000f8e00ff */
.L_x_38:
[----:B------:R-:W0:Y:S02]  /*0160*/  LDC.64 R4, c[0x0][0x3a8] ;  /* 0x0000ea00ff047b82 */ /* 0x000e240000000a00 */
[----:B0-----:R-:W-:-:S05]  /*0170*/  IMAD.WIDE R4, R2, 0x4, R4 ;  /* 0x0000000402047825 */ /* 0x001fca00078e0204 */
[----:B------:R0:W2:Y:S01]  /*0180*/  LDG.E R13, desc[UR8][R4.64] ;  /* 0x00000008040d7981 */ /* 0x0000a2000c1e1900 */
[-C--:B------:R-:W-:Y:S01]  /*0190*/  IABS R15, R8.reuse ;  /* 0x00000008000f7213 */ /* 0x080fe20000000000 */
[----:B------:R-:W1:Y:S03]  /*01a0*/  LDC.64 R6, c[0x0][0x398] ;  /* 0x0000e600ff067b82 */ /* 0x000e660000000a00 */
[----:B------:R-:W3:Y:S08]  /*01b0*/  I2F.RP R0, R15 ;  /* 0x0000000f00007306 */ /* 0x000ef00000209400 */
[----:B---3--:R-:W3:Y:S01]  /*01c0*/  MUFU.RCP R0, R0 ;  /* 0x0000000000007308 */ /* 0x008ee20000001000 */
[----:B0-----:R-:W-:Y:S01]  /*01d0*/  IABS R4, R8 ;  /* 0x0000000800047213 */ /* 0x001fe20000000000 */
[----:B------:R-:W-:Y:S01]  /*01e0*/  IMAD.MOV.U32 R5, RZ, RZ, -0x1 ;  /* 0xffffffffff057424 */ /* 0x000fe200078e00ff */
[----:B------:R-:W-:Y:S01]  /*01f0*/  ISETP.NE.AND P0, PT, R8, RZ, PT ;  /* 0x000000ff0800720c */ /* 0x000fe20003f05270 */
[----:B-1----:R0:W5:Y:S01]  /*0200*/  LDG.E R11, desc[UR8][R6.64] ;  /* 0x00000008060b7981 */ /* 0x002162000c1e1900 */
[----:B------:R-:W-:Y:S03]  /*0210*/  BSSY.RECONVERGENT B0, `(.L_x_0) ;  /* 0x0000071000007945 */ /* 0x000fe60003800200 */
[----:B------:R1:W-:Y:S04]  /*0220*/  STL [R1+0x190], RZ ;  /* 0x000190ff01007387 */ /* 0x0003e80000100800 */
[----:B------:R1:W-:Y:S01]  /*0230*/  STL [R1+0x1f4], RZ ;  /* 0x0001f4ff01007387 */ /* 0x0003e20000100800 */
[----:B0-----:R-:W-:Y:S01]  /*0240*/  MOV R6, 0xffffffff ;  /* 0xffffffff00067802 */ /* 0x001fe20000000f00 */
[----:B------:R-:W-:Y:S01]  /*0250*/  IMAD.MOV.U32 R7, RZ, RZ, -0x1 ;  /* 0xffffffffff077424 */ /* 0x000fe200078e00ff */
[----:B---3--:R-:W-:Y:S01]  /*0260*/  IADD3 R16, PT, PT, R0, 0xffffffe, RZ ;  /* 0x0ffffffe00107810 */ /* 0x008fe20007ffe0ff */
[----:B------:R1:W-:Y:S03]  /*0270*/  STL [R1+0x194], RZ ;  /* 0x000194ff01007387 */ /* 0x0003e60000100800 */
[----:B------:R0:W3:Y:S01]  /*0280*/  F2I.FTZ.U32.TRUNC.NTZ R17, R16 ;  /* 0x0000001000117305 */ /* 0x0000e2000021f000 */
[----:B------:R1:W-:Y:S04]  /*0290*/  STL [R1+0x1f8], RZ ;  /* 0x0001f8ff01007387 */ /* 0x0003e80000100800 */
[----:B------:R1:W-:Y:S01]  /*02a0*/  STL [R1+0x198], RZ ;  /* 0x000198ff01007387 */ /* 0x0003e20000100800 */
[----:B0-----:R-:W-:-:S03]  /*02b0*/  IMAD.MOV.U32 R16, RZ, RZ, RZ ;  /* 0x000000ffff107224 */ /* 0x001fc600078e00ff */
[----:B------:R1:W-:Y:S04]  /*02c0*/  STL [R1+0x1fc], RZ ;  /* 0x0001fcff01007387 */ /* 0x0003e80000100800 */
[----:B------:R1:W-:Y:S01]  /*02d0*/  STL [R1+0x19c], RZ ;  /* 0x00019cff01007387 */ /* 0x0003e20000100800 */
[----:B---3--:R-:W-:-:S03]  /*02e0*/  IMAD.MOV R10, RZ, RZ, -R17 ;  /* 0x000000ffff0a7224 */ /* 0x008fc600078e0a11 */
[----:B------:R1:W-:Y:S01]  /*02f0*/  STL [R1+0x200], RZ ;  /* 0x000200ff01007387 */ /* 0x0003e20000100800 */
[----:B------:R-:W-:Y:S01]  /*0300*/  IMAD R3, R10, R15, RZ ;  /* 0x0000000f0a037224 */ /* 0x000fe200078e02ff */
[----:B------:R-:W-:Y:S02]  /*0310*/  LOP3.LUT R10, RZ, R8, RZ, 0x33, !PT ;  /* 0x00000008ff0a7212 */ /* 0x000fe400078e33ff */
[----:B------:R1:W-:Y:S01]  /*0320*/  STL [R1+0x1a0], RZ ;  /* 0x0001a0ff01007387 */ /* 0x0003e20000100800 */
[----:B------:R-:W-:Y:S01]  /*0330*/  IMAD.HI.U32 R17, R17, R3, R16 ;  /* 0x0000000311117227 */ /* 0x000fe200078e0010 */
[----:B------:R-:W-:Y:S02]  /*0340*/  IADD3 R3, PT, PT, RZ, -R4, RZ ;  /* 0x80000004ff037210 */ /* 0x000fe40007ffe0ff */
[----:B------:R1:W-:Y:S01]  /*0350*/  STL [R1+0x204], RZ ;  /* 0x000204ff01007387 */ /* 0x0003e20000100800 */
[----:B------:R-:W-:-:S03]  /*0360*/  IMAD.MOV.U32 R4, RZ, RZ, -0x1 ;  /* 0xffffffffff047424 */ /* 0x000fc600078e00ff */
[----:B------:R1:W-:Y:S04]  /*0370*/  STL [R1+0x1a4], RZ ;  /* 0x0001a4ff01007387 */ /* 0x0003e80000100800 */
[----:B------:R1:W-:Y:S04]  /*0380*/  STL.128 [R1], R4 ;  /* 0x0000000401007387 */ /* 0x0003e80000100c00 */
[----:B------:R1:W-:Y:S04]  /*0390*/  STL.128 [R1+0x10], R4 ;  /* 0x0000100401007387 */ /* 0x0003e80000100c00 */
        /* <DEDUP_REMOVED lines=23> */
[----:B------:R1:W-:Y:S04]  /*0510*/  STL [R1+0x208], RZ ;  /* 0x000208ff01007387 */ /* 0x0003e80000100800 */
        /* <DEDUP_REMOVED lines=29> */
[----:B------:R1:W-:Y:S01]  /*06f0*/  STL [R1+0x244], RZ ;  /* 0x000244ff01007387 */ /* 0x0003e20000100800 */
[----:B--2---:R-:W-:-:S03]  /*0700*/  IABS R0, R13 ;  /* 0x0000000d00007213 */ /* 0x004fc60000000000 */
[----:B------:R1:W-:Y:S01]  /*0710*/  STL [R1+0x1e4], RZ ;  /* 0x0001e4ff01007387 */ /* 0x0003e20000100800 */
[----:B------:R-:W-:Y:S01]  /*0720*/  ISETP.GE.AND P3, PT, R13, RZ, PT ;  /* 0x000000ff0d00720c */ /* 0x000fe20003f66270 */
[----:B------:R-:W-:Y:S02]  /*0730*/  IMAD.HI.U32 R17, R17, R0, RZ ;  /* 0x0000000011117227 */ /* 0x000fe400078e00ff */
[----:B------:R1:W-:Y:S02]  /*0740*/  STL [R1+0x248], RZ ;  /* 0x000248ff01007387 */ /* 0x0003e40000100800 */
[----:B------:R-:W-:Y:S02]  /*0750*/  IMAD R0, R17, R3, R0 ;  /* 0x0000000311007224 */ /* 0x000fe400078e0200 */
[----:B------:R1:W-:Y:S03]  /*0760*/  STL [R1+0x1e8], RZ ;  /* 0x0001e8ff01007387 */ /* 0x0003e60000100800 */
[C---:B------:R-:W-:Y:S01]  /*0770*/  ISETP.GT.U32.AND P1, PT, R15.reuse, R0, PT ;  /* 0x000000000f00720c */ /* 0x040fe20003f24070 */
[----:B------:R1:W-:Y:S04]  /*0780*/  STL [R1+0x24c], RZ ;  /* 0x00024cff01007387 */ /* 0x0003e80000100800 */
[----:B------:R1:W-:Y:S04]  /*0790*/  STL [R1+0x1ec], RZ ;  /* 0x0001ecff01007387 */ /* 0x0003e80000100800 */
[----:B------:R1:W-:Y:S04]  /*07a0*/  STL [R1+0x250], RZ ;  /* 0x000250ff01007387 */ /* 0x0003e80000100800 */
[----:B------:R-:W-:Y:S01]  /*07b0*/  @!P1 IMAD.IADD R0, R0, 0x1, -R15 ;  /* 0x0000000100009824 */ /* 0x000fe200078e0a0f */
[----:B------:R1:W-:Y:S04]  /*07c0*/  STL [R1+0x1f0], RZ ;  /* 0x0001f0ff01007387 */ /* 0x0003e80000100800 */
[----:B------:R-:W-:Y:S01]  /*07d0*/  ISETP.GT.U32.AND P2, PT, R15, R0, PT ;  /* 0x000000000f00720c */ /* 0x000fe20003f44070 */
[----:B------:R1:W-:Y:S01]  /*07e0*/  STL [R1+0x254], RZ ;  /* 0x000254ff01007387 */ /* 0x0003e20000100800 */
[----:B------:R-:W-:-:S04]  /*07f0*/  IADD3 R3, PT, PT, R0, -R15, RZ ;  /* 0x8000000f00037210 */ /* 0x000fc80007ffe0ff */
[----:B------:R-:W-:-:S05]  /*0800*/  SEL R3, R3, R0, !P2 ;  /* 0x0000000003037207 */ /* 0x000fca0005000000 */
[----:B------:R-:W-:-:S05]  /*0810*/  @!P3 IMAD.MOV R3, RZ, RZ, -R3 ;  /* 0x000000ffff03b224 */ /* 0x000fca00078e0a03 */
[----:B------:R-:W-:-:S04]  /*0820*/  SEL R3, R10, R3, !P0 ;  /* 0x000000030a037207 */ /* 0x000fc80004000000 */
[----:B------:R-:W-:-:S13]  /*0830*/  ISETP.NE.AND P2, PT, R9, R3, PT ;  /* 0x000000030900720c */ /* 0x000fda0003f45270 */
[----:B-1----:R-:W-:Y:S05]  /*0840*/  @P2 BRA `(.L_x_1) ;  /* 0x0000000000342947 */ /* 0x002fea0003800000 */
[----:B------:R-:W-:Y:S01]  /*0850*/  ISETP.GE.U32.AND P2, PT, R0, R15, PT ;  /* 0x0000000f0000720c */ /* 0x000fe20003f46070 */
[----:B------:R-:W-:Y:S01]  /*0860*/  @!P1 VIADD R17, R17, 0x1 ;  /* 0x0000000111119836 */ /* 0x000fe20000000000 */
[----:B------:R-:W-:Y:S01]  /*0870*/  LOP3.LUT R13, R13, R8, RZ, 0x3c, !PT ;  /* 0x000000080d0d7212 */ /* 0x000fe200078e3cff */
[----:B------:R-:W-:-:S03]  /*0880*/  IMAD.MOV.U32 R3, RZ, RZ, 0x1 ;  /* 0x00000001ff037424 */ /* 0x000fc600078e00ff */
[----:B------:R-:W-:-:S07]  /*0890*/  ISETP.GE.AND P3, PT, R13, RZ, PT ;  /* 0x000000ff0d00720c */ /* 0x000fce0003f66270 */
[----:B------:R-:W-:-:S06]  /*08a0*/  @P2 IADD3 R17, PT, PT, R17, 0x1, RZ ;  /* 0x0000000111112810 */ /* 0x000fcc0007ffe0ff */
[----:B------:R-:W-:-:S05]  /*08b0*/  @!P3 IMAD.MOV R17, RZ, RZ, -R17 ;  /* 0x000000ffff11b224 */ /* 0x000fca00078e0a11 */
[----:B------:R-:W-:-:S04]  /*08c0*/  SEL R0, R10, R17, !P0 ;  /* 0x000000110a007207 */ /* 0x000fc80004000000 */
[----:B------:R-:W-:Y:S01]  /*08d0*/  LEA R4, R0, R1, 0x2 ;  /* 0x0000000100047211 */ /* 0x000fe200078e10ff */
[----:B------:R-:W-:-:S04]  /*08e0*/  IMAD.IADD R0, R1, 0x1, R0 ;  /* 0x0000000101007824 */ /* 0x000fc800078e0200 */
[----:B------:R0:W-:Y:S04]  /*08f0*/  STL [R4], RZ ;  /* 0x000000ff04007387 */ /* 0x0001e80000100800 */
[----:B------:R0:W-:Y:S04]  /*0900*/  STL.U8 [R0+0x1f4], R3 ;  /* 0x0001f40300007387 */ /* 0x0001e80000100000 */
[----:B------:R0:W-:Y:S02]  /*0910*/  STL.U8 [R0+0x190], R3 ;  /* 0x0001900300007387 */ /* 0x0001e40000100000 */
.L_x_1:
[----:B------:R-:W-:Y:S05]  /*0920*/  BSYNC.RECONVERGENT B0 ;  /* 0x0000000000007941 */ /* 0x000fea0003800200 */
.L_x_0:
[----:B------:R-:W1:Y:S01]  /*0930*/  S2UR UR5, SR_CgaCtaId ;  /* 0x00000000000579c3 */ /* 0x000e620000008800 */
[----:B------:R-:W-:Y:S01]  /*0940*/  UMOV UR4, 0x400 ;  /* 0x0000040000047882 */ /* 0x000fe20000000000 */
[----:B------:R-:W-:Y:S02]  /*0950*/  HFMA2 R5, -RZ, RZ, 0, 5.9604644775390625e-08 ;  /* 0x00000001ff057431 */ /* 0x000fe400000001ff */
[----:B0-----:R-:W-:Y:S02]  /*0960*/  IMAD.MOV.U32 R4, RZ, RZ, 0x1 ;  /* 0x00000001ff047424 */ /* 0x001fe400078e00ff */
[----:B-----5:R-:W-:Y:S01]  /*0970*/  IMAD R3, R11, R2, RZ ;  /* 0x000000020b037224 */ /* 0x020fe200078e02ff */
[----:B-1----:R-:W-:-:S09]  /*0980*/  ULEA UR4, UR5, UR4, 0x18 ;  /* 0x0000000405047291 */ /* 0x002fd2000f8ec0ff */
[----:B------:R0:W-:Y:S01]  /*0990*/  STS.64 [UR4], R4 ;  /* 0x00000004ff007988 */ /* 0x0001e20008000a04 */
[----:B------:R-:W-:Y:S01]  /*09a0*/  UMOV UR4, URZ ;  /* 0x000000ff00047c82 */ /* 0x000fe20008000000 */
[----:B------:R-:W-:Y:S06]  /*09b0*/  BAR.SYNC.DEFER_BLOCKING 0x0 ;  /* 0x0000000000007b1d */ /* 0x000fec0000010000 */
.L_x_37:
[----:B0--3--:R-:W0:Y:S02]  /*09c0*/  LDC.64 R4, c[0x0][0x398] ;  /* 0x0000e600ff047b82 */ /* 0x009e240000000a00 */
[----:B0-2---:R-:W2:Y:S06]  /*09d0*/  LDG.E R0, desc[UR8][R4.64] ;  /* 0x0000000804007981 */ /* 0x005eac000c1e1900 */
[----:B------:R-:W0:Y:S01]  /*09e0*/  S2UR UR6, SR_CgaCtaId ;  /* 0x00000000000679c3 */ /* 0x000e220000008800 */
[----:B------:R-:W-:Y:S01]  /*09f0*/  UMOV UR5, 0x400 ;  /* 0x0000040000057882 */ /* 0x000fe20000000000 */
[----:B------:R-:W-:Y:S01]  /*0a00*/  BSSY.RECONVERGENT B0, `(.L_x_2) ;  /* 0x0000033000007945 */ /* 0x000fe20003800200 */
[----:B0-----:R-:W-:-:S09]  /*0a10*/  ULEA UR5, UR6, UR5, 0x18 ;  /* 0x0000000506057291 */ /* 0x001fd2000f8ec0ff */
[----:B------:R-:W0:Y:S02]  /*0a20*/  LDS R6, [UR5+0x4] ;  /* 0x00000405ff067984 */ /* 0x000e240008000800 */
[----:B0-----:R-:W-:-:S04]  /*0a30*/  ISETP.NE.AND P0, PT, R6, RZ, PT ;  /* 0x000000ff0600720c */ /* 0x001fc80003f05270 */
[----:B--2---:R-:W-:-:S13]  /*0a40*/  ISETP.GE.OR P0, PT, R9, R0, P0 ;  /* 0x000000000900720c */ /* 0x004fda0000706670 */
[----:B-1----:R-:W-:Y:S05]  /*0a50*/  @P0 BRA `(.L_x_3) ;  /* 0x0000000000b40947 */ /* 0x002fea0003800000 */
[----:B------:R-:W0:Y:S01]  /*0a60*/  I2F.U32.RP R6, R8 ;  /* 0x0000000800067306 */ /* 0x000e220000209000 */
[----:B------:R-:W-:-:S07]  /*0a70*/  IMAD.MOV R7, RZ, RZ, -R8 ;  /* 0x000000ffff077224 */ /* 0x000fce00078e0a08 */
[----:B0-----:R-:W0:Y:S02]  /*0a80*/  MUFU.RCP R6, R6 ;  /* 0x0000000600067308 */ /* 0x001e240000001000 */
[----:B0-----:R-:W-:Y:S01]  /*0a90*/  VIADD R4, R6, 0xffffffe ;  /* 0x0ffffffe06047836 */ /* 0x001fe20000000000 */
[----:B------:R-:W-:-:S05]  /*0aa0*/  LOP3.LUT R6, RZ, R8, RZ, 0x33, !PT ;  /* 0x00000008ff067212 */ /* 0x000fca00078e33ff */
[----:B------:R0:W1:Y:S02]  /*0ab0*/  F2I.FTZ.U32.TRUNC.NTZ R5, R4 ;  /* 0x0000000400057305 */ /* 0x000064000021f000 */
[----:B0-----:R-:W-:Y:S02]  /*0ac0*/  HFMA2 R4, -RZ, RZ, 0, 0 ;  /* 0x00000000ff047431 */ /* 0x001fe400000001ff */
[----:B-1----:R-:W-:-:S04]  /*0ad0*/  IMAD R7, R7, R5, RZ ;  /* 0x0000000507077224 */ /* 0x002fc800078e02ff */
[----:B------:R-:W-:-:S06]  /*0ae0*/  IMAD.HI.U32 R10, R5, R7, R4 ;  /* 0x00000007050a7227 */ /* 0x000fcc00078e0004 */
[----:B------:R-:W-:-:S04]  /*0af0*/  IMAD.HI.U32 R5, R10, R9, RZ ;  /* 0x000000090a057227 */ /* 0x000fc800078e00ff */
[----:B------:R-:W-:-:S04]  /*0b00*/  IMAD.MOV R7, RZ, RZ, -R5 ;  /* 0x000000ffff077224 */ /* 0x000fc800078e0a05 */
[----:B------:R-:W-:-:S05]  /*0b10*/  IMAD R7, R8, R7, R9 ;  /* 0x0000000708077224 */ /* 0x000fca00078e0209 */
[----:B------:R-:W-:-:S13]  /*0b20*/  ISETP.GE.U32.AND P0, PT, R7, R8, PT ;  /* 0x000000080700720c */ /* 0x000fda0003f06070 */
[----:B------:R-:W-:Y:S01]  /*0b30*/  @P0 IMAD.IADD R7, R7, 0x1, -R8 ;  /* 0x0000000107070824 */ /* 0x000fe200078e0a08 */
[----:B------:R-:W-:Y:S02]  /*0b40*/  @P0 IADD3 R5, PT, PT, R5, 0x1, RZ ;  /* 0x0000000105050810 */ /* 0x000fe40007ffe0ff */
[----:B------:R-:W-:Y:S02]  /*0b50*/  ISETP.NE.U32.AND P0, PT, R8, RZ, PT ;  /* 0x000000ff0800720c */ /* 0x000fe40003f05070 */
[----:B------:R-:W-:-:S13]  /*0b60*/  ISETP.GE.U32.AND P1, PT, R7, R8, PT ;  /* 0x000000080700720c */ /* 0x000fda0003f26070 */
[----:B------:R-:W-:-:S05]  /*0b70*/  @P1 VIADD R5, R5, 0x1 ;  /* 0x0000000105051836 */ /* 0x000fca0000000000 */
[----:B------:R-:W-:-:S05]  /*0b80*/  SEL R4, R6, R5, !P0 ;  /* 0x0000000506047207 */ /* 0x000fca0004000000 */
[----:B------:R-:W-:-:S06]  /*0b90*/  IMAD R4, R4, 0x4, R1 ;  /* 0x0000000404047824 */ /* 0x000fcc00078e0201 */
[----:B------:R-:W2:Y:S02]  /*0ba0*/  LDL R4, [R4] ;  /* 0x0000000004047983 */ /* 0x000ea40000100800 */
[----:B--2---:R-:W-:-:S13]  /*0bb0*/  ISETP.NE.AND P1, PT, R4, -0x1, PT ;  /* 0xffffffff0400780c */ /* 0x004fda0003f25270 */
[----:B------:R-:W-:Y:S05]  /*0bc0*/  @P1 BRA `(.L_x_4) ;  /* 0x0000000000441947 */ /* 0x000fea0003800000 */
[----:B------:R-:W-:-:S07]  /*0bd0*/  IADD3 R7, PT, PT, R9, R8, RZ ;  /* 0x0000000809077210 */ /* 0x000fce0007ffe0ff */
.L_x_5:
[----:B------:R-:W-:-:S13]  /*0be0*/  ISETP.GE.AND P1, PT, R7, R0, PT ;  /* 0x000000000700720c */ /* 0x000fda0003f26270 */
[----:B------:R-:W-:Y:S05]  /*0bf0*/  @P1 BRA `(.L_x_3) ;  /* 0x00000000004c1947 */ /* 0x000fea0003800000 */
[----:B------:R-:W-:-:S04]  /*0c00*/  IMAD.HI.U32 R4, R10, R7, RZ ;  /* 0x000000070a047227 */ /* 0x000fc800078e00ff */
[----:B------:R-:W-:-:S04]  /*0c10*/  IMAD.MOV R5, RZ, RZ, -R4 ;  /* 0x000000ffff057224 */ /* 0x000fc800078e0a04 */
[----:B------:R-:W-:-:S05]  /*0c20*/  IMAD R5, R8, R5, R7 ;  /* 0x0000000508057224 */ /* 0x000fca00078e0207 */
[----:B------:R-:W-:-:S13]  /*0c30*/  ISETP.GE.U32.AND P1, PT, R5, R8, PT ;  /* 0x000000080500720c */ /* 0x000fda0003f26070 */
[----:B------:R-:W-:Y:S01]  /*0c40*/  @P1 IMAD.IADD R5, R5, 0x1, -R8 ;  /* 0x0000000105051824 */ /* 0x000fe200078e0a08 */
[----:B------:R-:W-:-:S04]  /*0c50*/  @P1 IADD3 R4, PT, PT, R4, 0x1, RZ ;  /* 0x0000000104041810 */ /* 0x000fc80007ffe0ff */
[----:B------:R-:W-:-:S13]  /*0c60*/  ISETP.GE.U32.AND P2, PT, R5, R8, PT ;  /* 0x000000080500720c */ /* 0x000fda0003f46070 */
[----:B------:R-:W-:-:S05]  /*0c70*/  @P2 VIADD R4, R4, 0x1 ;  /* 0x0000000104042836 */ /* 0x000fca0000000000 */
[----:B------:R-:W-:-:S05]  /*0c80*/  SEL R4, R6, R4, !P0 ;  /* 0x0000000406047207 */ /* 0x000fca0004000000 */
[----:B------:R-:W-:-:S06]  /*0c90*/  IMAD R4, R4, 0x4, R1 ;  /* 0x0000000404047824 */ /* 0x000fcc00078e0201 */
[----:B------:R-:W2:Y:S01]  /*0ca0*/  LDL R4, [R4] ;  /* 0x0000000004047983 */ /* 0x000ea20000100800 */
[----:B------:R-:W-:Y:S02]  /*0cb0*/  IADD3 R7, PT, PT, R8, R7, RZ ;  /* 0x0000000708077210 */ /* 0x000fe40007ffe0ff */
[----:B--2---:R-:W-:-:S13]  /*0cc0*/  ISETP.NE.AND P1, PT, R4, -0x1, PT ;  /* 0xffffffff0400780c */ /* 0x004fda0003f25270 */
[----:B------:R-:W-:Y:S05]  /*0cd0*/  @!P1 BRA `(.L_x_5) ;  /* 0xfffffffc00c09947 */ /* 0x000fea000383ffff */
.L_x_4:
[----:B------:R-:W0:Y:S01]  /*0ce0*/  S2UR UR6, SR_CgaCtaId ;  /* 0x00000000000679c3 */ /* 0x000e220000008800 */
[----:B------:R-:W-:Y:S01]  /*0cf0*/  UMOV UR5, 0x400 ;  /* 0x0000040000057882 */ /* 0x000fe20000000000 */
[----:B------:R-:W-:Y:S01]  /*0d00*/  IMAD.MOV.U32 R0, RZ, RZ, 0x1 ;  /* 0x00000001ff007424 */ /* 0x000fe200078e00ff */
[----:B0-----:R-:W-:-:S09]  /*0d10*/  ULEA UR5, UR6, UR5, 0x18 ;  /* 0x0000000506057291 */ /* 0x001fd2000f8ec0ff */
[----:B------:R0:W-:Y:S03]  /*0d20*/  STS [UR5+0x4], R0 ;  /* 0x00000400ff007988 */ /* 0x0001e60008000805 */
.L_x_3:
[----:B------:R-:W-:Y:S05]  /*0d30*/  BSYNC.RECONVERGENT B0 ;  /* 0x0000000000007941 */ /* 0x000fea0003800200 */
.L_x_2:
[----:B------:R-:W1:Y:S08]  /*0d40*/  S2UR UR6, SR_CgaCtaId ;  /* 0x00000000000679c3 */ /* 0x000e700000008800 */
[----:B------:R-:W-:Y:S06]  /*0d50*/  BAR.SYNC.DEFER_BLOCKING 0x0 ;  /* 0x0000000000007b1d */ /* 0x000fec0000010000 */
[----:B------:R-:W-:-:S02]  /*0d60*/  UMOV UR5, 0x400 ;  /* 0x0000040000057882 */ /* 0x000fc40000000000 */
[----:B-1----:R-:W-:-:S09]  /*0d70*/  ULEA UR5, UR6, UR5, 0x18 ;  /* 0x0000000506057291 */ /* 0x002fd2000f8ec0ff */
[----:B------:R-:W1:Y:S02]  /*0d80*/  LDS.64 R4, [UR5] ;  /* 0x00000005ff047984 */ /* 0x000e640008000a00 */
[----:B-1----:R-:W-:-:S13]  /*0d90*/  ISETP.NE.AND P0, PT, R5, RZ, PT ;  /* 0x000000ff0500720c */ /* 0x002fda0003f05270 */
[----:B------:R-:W-:Y:S05]  /*0da0*/  @!P0 BRA `(.L_x_6) ;  /* 0x0000001400108947 */ /* 0x000fea0003800000 */
[----:B------:R-:W-:-:S13]  /*0db0*/  ISETP.NE.AND P0, PT, R4, RZ, PT ;  /* 0x000000ff0400720c */ /* 0x000fda0003f05270 */
[----:B------:R-:W-:Y:S05]  /*0dc0*/  @!P0 BRA `(.L_x_7) ;  /* 0x00000008009c8947 */ /* 0x000fea0003800000 */
.L_x_22:
[----:B-1----:R-:W1:Y:S02]  /*0dd0*/  LDC.64 R4, c[0x0][0x398] ;  /* 0x0000e600ff047b82 */ /* 0x002e640000000a00 */
[----:B-12---:R-:W2:Y:S01]  /*0de0*/  LDG.E R4, desc[UR8][R4.64] ;  /* 0x0000000804047981 */ /* 0x006ea2000c1e1900 */
[----:B------:R-:W-:Y:S01]  /*0df0*/  BSSY.RECONVERGENT B0, `(.L_x_8) ;  /* 0x000004b000007945 */ /* 0x000fe20003800200 */
[----:B--2---:R-:W-:-:S13]  /*0e00*/  ISETP.GE.AND P0, PT, R9, R4, PT ;  /* 0x000000040900720c */ /* 0x004fda0003f06270 */
[----:B0-----:R-:W-:Y:S05]  /*0e10*/  @P0 BRA `(.L_x_9) ;  /* 0x0000000400200947 */ /* 0x001fea0003800000 */
[----:B------:R-:W-:-:S07]  /*0e20*/  IMAD.MOV.U32 R19, RZ, RZ, R9 ;  /* 0x000000ffff137224 */ /* 0x000fce00078e0009 */
.L_x_16:
[----:B-12---:R-:W1:Y:S01]  /*0e30*/  I2F.U32.RP R10, R8 ;  /* 0x00000008000a7306 */ /* 0x006e620000209000 */
[----:B0-----:R-:W-:Y:S01]  /*0e40*/  IMAD.MOV R5, RZ, RZ, -R8 ;  /* 0x000000ffff057224 */ /* 0x001fe200078e0a08 */
[----:B------:R-:W-:-:S06]  /*0e50*/  ISETP.NE.U32.AND P2, PT, R8, RZ, PT ;  /* 0x000000ff0800720c */ /* 0x000fcc0003f45070 */
[----:B-1----:R-:W1:Y:S02]  /*0e60*/  MUFU.RCP R10, R10 ;  /* 0x0000000a000a7308 */ /* 0x002e640000001000 */
[----:B-1----:R-:W-:-:S06]  /*0e70*/  IADD3 R6, PT, PT, R10, 0xffffffe, RZ ;  /* 0x0ffffffe0a067810 */ /* 0x002fcc0007ffe0ff */
[----:B------:R1:W2:Y:S02]  /*0e80*/  F2I.FTZ.U32.TRUNC.NTZ R7, R6 ;  /* 0x0000000600077305 */ /* 0x0002a4000021f000 */
[----:B-1----:R-:W-:Y:S02]  /*0e90*/  IMAD.MOV.U32 R6, RZ, RZ, RZ ;  /* 0x000000ffff067224 */ /* 0x002fe400078e00ff */
[----:B--2---:R-:W-:-:S04]  /*0ea0*/  IMAD R5, R5, R7, RZ ;  /* 0x0000000705057224 */ /* 0x004fc800078e02ff */
[----:B0-----:R-:W-:-:S06]  /*0eb0*/  IMAD.HI.U32 R0, R7, R5, R6 ;  /* 0x0000000507007227 */ /* 0x001fcc00078e0006 */
[----:B------:R-:W-:-:S05]  /*0ec0*/  IMAD.HI.U32 R0, R0, R19, RZ ;  /* 0x0000001300007227 */ /* 0x000fca00078e00ff */
[----:B------:R-:W-:-:S05]  /*0ed0*/  IADD3 R5, PT, PT, -R0, RZ, RZ ;  /* 0x000000ff00057210 */ /* 0x000fca0007ffe1ff */
[----:B------:R-:W-:-:S05]  /*0ee0*/  IMAD R5, R8, R5, R19 ;  /* 0x0000000508057224 */ /* 0x000fca00078e0213 */
[----:B------:R-:W-:-:S13]  /*0ef0*/  ISETP.GE.U32.AND P0, PT, R5, R8, PT ;  /* 0x000000080500720c */ /* 0x000fda0003f06070 */
[----:B------:R-:W-:Y:S02]  /*0f00*/  @P0 IMAD.IADD R5, R5, 0x1, -R8 ;  /* 0x0000000105050824 */ /* 0x000fe400078e0a08 */
[----:B------:R-:W-:-:S03]  /*0f10*/  @P0 VIADD R0, R0, 0x1 ;  /* 0x0000000100000836 */ /* 0x000fc60000000000 */
[----:B------:R-:W-:-:S13]  /*0f20*/  ISETP.GE.U32.AND P1, PT, R5, R8, PT ;  /* 0x000000080500720c */ /* 0x000fda0003f26070 */
[----:B------:R-:W-:Y:S02]  /*0f30*/  @P1 IADD3 R0, PT, PT, R0, 0x1, RZ ;  /* 0x0000000100001810 */ /* 0x000fe40007ffe0ff */
[----:B------:R-:W-:-:S05]  /*0f40*/  @!P2 LOP3.LUT R0, RZ, R8, RZ, 0x33, !PT ;  /* 0x00000008ff00a212 */ /* 0x000fca00078e33ff */
[----:B------:R-:W-:-:S05]  /*0f50*/  IMAD R5, R0, 0x4, R1 ;  /* 0x0000000400057824 */ /* 0x000fca00078e0201 */
[----:B------:R-:W2:Y:S01]  /*0f60*/  LDL R6, [R5] ;  /* 0x0000000005067983 */ /* 0x000ea20000100800 */
[----:B------:R-:W-:Y:S01]  /*0f70*/  BSSY.RECONVERGENT B1, `(.L_x_10) ;  /* 0x000002f000017945 */ /* 0x000fe20003800200 */
[----:B--2---:R-:W-:-:S13]  /*0f80*/  ISETP.NE.AND P0, PT, R6, UR4, PT ;  /* 0x0000000406007c0c */ /* 0x004fda000bf05270 */
[----:B------:R-:W-:Y:S05]  /*0f90*/  @P0 BRA `(.L_x_11) ;  /* 0x0000000000b00947 */ /* 0x000fea0003800000 */
[----:B------:R-:W-:Y:S01]  /*0fa0*/  IMAD.MOV.U32 R6, RZ, RZ, -0x1 ;  /* 0xffffffffff067424 */ /* 0x000fe200078e00ff */
[----:B------:R-:W-:-:S04]  /*0fb0*/  IADD3 R7, PT, PT, R1, R0, RZ ;  /* 0x0000000001077210 */ /* 0x000fc80007ffe0ff */
[----:B------:R0:W-:Y:S04]  /*0fc0*/  STL [R5], R6 ;  /* 0x0000000605007387 */ /* 0x0001e80000100800 */
[----:B------:R-:W2:Y:S01]  /*0fd0*/  LDL.U8 R0, [R7+0x1f4] ;  /* 0x0001f40007007983 */ /* 0x000ea20000100000 */
[----:B------:R-:W-:-:S05]  /*0fe0*/  IMAD.MOV.U32 R10, RZ, RZ, 0x1 ;  /* 0x00000001ff0a7424 */ /* 0x000fca00078e00ff */
[----:B------:R0:W-:Y:S01]  /*0ff0*/  STL.U8 [R7+0x190], R10 ;  /* 0x0001900a07007387 */ /* 0x0001e20000100000 */
[----:B--2---:R-:W-:-:S13]  /*1000*/  ISETP.NE.AND P0, PT, R0, RZ, PT ;  /* 0x000000ff0000720c */ /* 0x004fda0003f05270 */
[----:B0-----:R-:W-:Y:S05]  /*1010*/  @!P0 BRA `(.L_x_11) ;  /* 0x0000000000908947 */ /* 0x001fea0003800000 */
[----:B------:R-:W0:Y:S02]  /*1020*/  LDC.64 R14, c[0x0][0x380] ;  /* 0x0000e000ff0e7b82 */ /* 0x000e240000000a00 */
[----:B0-----:R-:W-:-:S05]  /*1030*/  IMAD.WIDE.U32 R14, R19, 0x4, R14 ;  /* 0x00000004130e7825 */ /* 0x001fca00078e000e */
[----:B------:R-:W2:Y:S04]  /*1040*/  LDG.E R23, desc[UR8][R14.64] ;  /* 0x000000080e177981 */ /* 0x000ea8000c1e1900 */
[----:B------:R-:W2:Y:S04]  /*1050*/  LDG.E R0, desc[UR8][R14.64+0x4] ;  /* 0x000004080e007981 */ /* 0x000ea8000c1e1900 */
[----:B------:R0:W-:Y:S01]  /*1060*/  STL.U8 [R7+0x1f4], RZ ;  /* 0x0001f4ff07007387 */ /* 0x0001e20000100000 */
[----:B--2---:R-:W-:-:S13]  /*1070*/  ISETP.GE.AND P0, PT, R23, R0, PT ;  /* 0x000000001700720c */ /* 0x004fda0003f06270 */
[----:B0-----:R-:W-:Y:S05]  /*1080*/  @P0 BRA `(.L_x_11) ;  /* 0x0000000000740947 */ /* 0x001fea0003800000 */
[----:B------:R-:W0:Y:S01]  /*1090*/  LDC.64 R16, c[0x0][0x3b8] ;  /* 0x0000ee00ff107b82 */ /* 0x000e220000000a00 */
[----:B------:R-:W-:Y:S01]  /*10a0*/  IMAD.IADD R21, R3, 0x1, R19 ;  /* 0x0000000103157824 */ /* 0x000fe200078e0213 */
[----:B------:R-:W-:Y:S06]  /*10b0*/  BSSY.RECONVERGENT B2, `(.L_x_12) ;  /* 0x0000018000027945 */ /* 0x000fec0003800200 */
[----:B------:R-:W1:Y:S08]  /*10c0*/  LDC.64 R12, c[0x0][0x3b0] ;  /* 0x0000ec00ff0c7b82 */ /* 0x000e700000000a00 */
[----:B------:R-:W2:Y:S08]  /*10d0*/  LDC.64 R10, c[0x0][0x3c0] ;  /* 0x0000f000ff0a7b82 */ /* 0x000eb00000000a00 */
[----:B------:R-:W3:Y:S01]  /*10e0*/  LDC.64 R6, c[0x0][0x390] ;  /* 0x0000e400ff067b82 */ /* 0x000ee20000000a00 */
[----:B0-----:R-:W-:-:S07]  /*10f0*/  IMAD.WIDE R16, R21, 0x4, R16 ;  /* 0x0000000415107825 */ /* 0x001fce00078e0210 */
[----:B------:R-:W0:Y:S02]  /*1100*/  LDC.64 R4, c[0x0][0x388] ;  /* 0x0000e200ff047b82 */ /* 0x000e240000000a00 */
.L_x_15:
[----:B-1-3--:R-:W-:Y:S01]  /*1110*/  IMAD.WIDE R20, R23, 0x4, R6 ;  /* 0x0000000417147825 */ /* 0x00afe200078e0206 */
[----:B-1----:R-:W3:Y:S04]  /*1120*/  LDG.E R18, desc[UR8][R12.64] ;  /* 0x000000080c127981 */ /* 0x002ee8000c1e1900 */
[----:B------:R-:W3:Y:S01]  /*1130*/  LDG.E R27, desc[UR8][R20.64] ;  /* 0x00000008141b7981 */ /* 0x000ee2000c1e1900 */
[----:B------:R-:W-:Y:S01]  /*1140*/  BSSY.RECONVERGENT B3, `(.L_x_13) ;  /* 0x000000b000037945 */ /* 0x000fe20003800200 */
[----:B---3--:R-:W-:-:S13]  /*1150*/  ISETP.GT.AND P0, PT, R27, R18, PT ;  /* 0x000000121b00720c */ /* 0x008fda0003f04270 */
[----:B------:R-:W-:Y:S05]  /*1160*/  @P0 BRA `(.L_x_14) ;  /* 0x0000000000200947 */ /* 0x000fea0003800000 */
[----:B0-----:R-:W-:Y:S01]  /*1170*/  IMAD.WIDE R24, R23, 0x4, R4 ;  /* 0x0000000417187825 */ /* 0x001fe200078e0204 */
[----:B------:R-:W3:Y:S05]  /*1180*/  LDG.E R0, desc[UR8][R16.64] ;  /* 0x0000000810007981 */ /* 0x000eea000c1e1900 */
[----:B------:R-:W4:Y:S01]  /*1190*/  LDG.E R24, desc[UR8][R24.64] ;  /* 0x0000000818187981 */ /* 0x000f22000c1e1900 */
[----:B---3--:R-:W-:Y:S01]  /*11a0*/  IMAD.IADD R27, R27, 0x1, R0 ;  /* 0x000000011b1b7824 */ /* 0x008fe200078e0200 */
[----:B----4-:R-:W-:-:S05]  /*11b0*/  IADD3 R21, PT, PT, R3, R24, RZ ;  /* 0x0000001803157210 */ /* 0x010fca0007ffe0ff */
[----:B--2---:R-:W-:-:S05]  /*11c0*/  IMAD.WIDE R20, R21, 0x4, R10 ;  /* 0x0000000415147825 */ /* 0x004fca00078e020a */
[----:B------:R1:W-:Y:S04]  /*11d0*/  REDG.E.MIN.S32.STRONG.GPU desc[UR8][R20.64], R27 ;  /* 0x0000001b1400798e */ /* 0x0003e8000c92e308 */
[----:B------:R1:W5:Y:S02]  /*11e0*/  LDG.E R0, desc[UR8][R14.64+0x4] ;  /* 0x000004080e007981 */ /* 0x000364000c1e1900 */
.L_x_14:
[----:B------:R-:W-:Y:S05]  /*11f0*/  BSYNC.RECONVERGENT B3 ;  /* 0x0000000000037941 */ /* 0x000fea0003800200 */
.L_x_13:
[----:B------:R-:W-:-:S05]  /*1200*/  VIADD R23, R23, 0x1 ;  /* 0x0000000117177836 */ /* 0x000fca0000000000 */
[----:B-----5:R-:W-:-:S13]  /*1210*/  ISETP.GE.AND P0, PT, R23, R0, PT ;  /* 0x000000001700720c */ /* 0x020fda0003f06270 */
[----:B------:R-:W-:Y:S05]  /*1220*/  @!P0 BRA `(.L_x_15) ;  /* 0xfffffffc00b88947 */ /* 0x000fea000383ffff */
[----:B------:R-:W-:Y:S05]  /*1230*/  BSYNC.RECONVERGENT B2 ;  /* 0x0000000000027941 */ /* 0x000fea0003800200 */
.L_x_12:
[----:B0-----:R-:W0:Y:S02]  /*1240*/  LDC.64 R4, c[0x0][0x398] ;  /* 0x0000e600ff047b82 */ /* 0x001e240000000a00 */
[----:B0-----:R0:W5:Y:S02]  /*1250*/  LDG.E R4, desc[UR8][R4.64] ;  /* 0x0000000804047981 */ /* 0x001164000c1e1900 */
.L_x_11:
[----:B------:R-:W-:Y:S05]  /*1260*/  BSYNC.RECONVERGENT B1 ;  /* 0x0000000000017941 */ /* 0x000fea0003800200 */
.L_x_10:
[----:B------:R-:W-:-:S04]  /*1270*/  IADD3 R19, PT, PT, R8, R19, RZ ;  /* 0x0000001308137210 */ /* 0x000fc80007ffe0ff */
[----:B-----5:R-:W-:-:S13]  /*1280*/  ISETP.GE.AND P0, PT, R19, R4, PT ;  /* 0x000000041300720c */ /* 0x020fda0003f06270 */
[----:B------:R-:W-:Y:S05]  /*1290*/  @!P0 BRA `(.L_x_16) ;  /* 0xfffffff800e48947 */ /* 0x000fea000383ffff */
.L_x_9:
[----:B------:R-:W-:Y:S05]  /*12a0*/  BSYNC.RECONVERGENT B0 ;  /* 0x0000000000007941 */ /* 0x000fea0003800200 */
.L_x_8:
[----:B------:R-:W3:Y:S01]  /*12b0*/  S2UR UR6, SR_CgaCtaId ;  /* 0x00000000000679c3 */ /* 0x000ee20000008800 */
[----:B------:R-:W-:-:S07]  /*12c0*/  UMOV UR5, 0x400 ;  /* 0x0000040000057882 */ /* 0x000fce0000000000 */
[----:B0-----:R-:W0:Y:S01]  /*12d0*/  LDC.64 R4, c[0x0][0x398] ;  /* 0x0000e600ff047b82 */ /* 0x001e220000000a00 */
[----:B---3--:R-:W-:-:S09]  /*12e0*/  ULEA UR5, UR6, UR5, 0x18 ;  /* 0x0000000506057291 */ /* 0x008fd2000f8ec0ff */
[----:B------:R-:W-:Y:S01]  /*12f0*/  STS [UR5], RZ ;  /* 0x000000ffff007988 */ /* 0x000fe20008000805 */
[----:B------:R-:W-:Y:S06]  /*1300*/  BAR.SYNC.DEFER_BLOCKING 0x0 ;  /* 0x0000000000007b1d */ /* 0x000fec0000010000 */
[----:B0-----:R-:W3:Y:S01]  /*1310*/  LDG.E R0, desc[UR8][R4.64] ;  /* 0x0000000804007981 */ /* 0x001ee2000c1e1900 */
[----:B------:R-:W-:Y:S01]  /*1320*/  BSSY.RECONVERGENT B0, `(.L_x_17) ;  /* 0x000004a000007945 */ /* 0x000fe20003800200 */
[----:B---3--:R-:W-:-:S13]  /*1330*/  ISETP.GE.AND P0, PT, R9, R0, PT ;  /* 0x000000000900720c */ /* 0x008fda0003f06270 */
[----:B------:R-:W-:Y:S05]  /*1340*/  @P0 BRA `(.L_x_18) ;  /* 0x00000004001c0947 */ /* 0x000fea0003800000 */
[----:B------:R-:W0:Y:S01]  /*1350*/  LDC.64 R6, c[0x0][0x3c0] ;  /* 0x0000f000ff067b82 */ /* 0x000e220000000a00 */
[----:B------:R-:W-:-:S07]  /*1360*/  IMAD.MOV.U32 R13, RZ, RZ, R9 ;  /* 0x000000ffff0d7224 */ /* 0x000fce00078e0009 */
[----:B--2---:R-:W2:Y:S02]  /*1370*/  LDC.64 R10, c[0x0][0x3b8] ;  /* 0x0000ee00ff0a7b82 */ /* 0x004ea40000000a00 */
.L_x_21:
[----:B0-----:R-:W-:-:S04]  /*1380*/  IMAD.IADD R19, R3, 0x1, R13 ;  /* 0x0000000103137824 */ /* 0x001fc800078e020d */
[----:B01----:R-:W-:-:S04]  /*1390*/  IMAD.WIDE R14, R19, 0x4, R6 ;  /* 0x00000004130e7825 */ /* 0x003fc800078e0206 */
[----:B--2---:R-:W-:Y:S01]  /*13a0*/  IMAD.WIDE R18, R19, 0x4, R10 ;  /* 0x0000000413127825 */ /* 0x004fe200078e020a */
[----:B------:R-:W2:Y:S04]  /*13b0*/  LDG.E R0, desc[UR8][R14.64] ;  /* 0x000000080e007981 */ /* 0x000ea8000c1e1900 */
[----:B------:R-:W2:Y:S01]  /*13c0*/  LDG.E R17, desc[UR8][R18.64] ;  /* 0x0000000812117981 */ /* 0x000ea2000c1e1900 */
[----:B------:R-:W-:Y:S01]  /*13d0*/  BSSY.RECONVERGENT B1, `(.L_x_19) ;  /* 0x000003a000017945 */ /* 0x000fe20003800200 */
[----:B--2---:R-:W-:-:S13]  /*13e0*/  ISETP.GE.AND P0, PT, R0, R17, PT ;  /* 0x000000110000720c */ /* 0x004fda0003f06270 */
[----:B------:R-:W-:Y:S05]  /*13f0*/  @P0 BRA `(.L_x_20) ;  /* 0x0000000000dc0947 */ /* 0x000fea0003800000 */
[----:B------:R-:W0:Y:S01]  /*1400*/  LDC.64 R16, c[0x0][0x3b0] ;  /* 0x0000ec00ff107b82 */ /* 0x000e220000000a00 */
[----:B------:R1:W-:Y:S04]  /*1410*/  STG.E desc[UR8][R18.64], R0 ;  /* 0x0000000012007986 */ /* 0x0003e8000c101908 */
[----:B0-----:R0:W2:Y:S01]  /*1420*/  LDG.E R17, desc[UR8][R16.64] ;  /* 0x0000000810117981 */ /* 0x0010a2000c1e1900 */
[----:B------:R-:W3:Y:S01]  /*1430*/  I2F.U32.RP R21, R8 ;  /* 0x0000000800157306 */ /* 0x000ee20000209000 */
[----:B------:R-:W-:Y:S02]  /*1440*/  ISETP.NE.U32.AND P3, PT, R8, RZ, PT ;  /* 0x000000ff0800720c */ /* 0x000fe40003f65070 */
[----:B0-----:R-:W-:-:S05]  /*1450*/  IABS R16, R0 ;  /* 0x0000000000107213 */ /* 0x001fca0000000000 */
[----:B---3--:R-:W-:Y:S01]  /*1460*/  MUFU.RCP R21, R21 ;  /* 0x0000001500157308 */ /* 0x008fe20000001000 */
[-C--:B--2---:R-:W-:Y:S02]  /*1470*/  IABS R12, R17.reuse ;  /* 0x00000011000c7213 */ /* 0x084fe40000000000 */
[----:B-1----:R-:W-:-:S05]  /*1480*/  IABS R18, R17 ;  /* 0x0000001100127213 */ /* 0x002fca0000000000 */
[----:B------:R-:W0:Y:S01]  /*1490*/  I2F.RP R20, R12 ;  /* 0x0000000c00147306 */ /* 0x000e220000209400 */
[----:B------:R-:W-:-:S04]  /*14a0*/  LOP3.LUT R0, R0, R17, RZ, 0x3c, !PT ;  /* 0x0000001100007212 */ /* 0x000fc800078e3cff */
[----:B------:R-:W-:-:S03]  /*14b0*/  ISETP.GE.AND P2, PT, R0, RZ, PT ;  /* 0x000000ff0000720c */ /* 0x000fc60003f46270 */
[----:B0-----:R-:W0:Y:S02]  /*14c0*/  MUFU.RCP R20, R20 ;  /* 0x0000001400147308 */ /* 0x001e240000001000 */
[----:B0-----:R-:W-:-:S06]  /*14d0*/  IADD3 R14, PT, PT, R20, 0xffffffe, RZ ;  /* 0x0ffffffe140e7810 */ /* 0x001fcc0007ffe0ff */
[----:B------:R0:W1:Y:S02]  /*14e0*/  F2I.FTZ.U32.TRUNC.NTZ R15, R14 ;  /* 0x0000000e000f7305 */ /* 0x000064000021f000 */
[----:B0-----:R-:W-:Y:S02]  /*14f0*/  IMAD.MOV.U32 R14, RZ, RZ, RZ ;  /* 0x000000ffff0e7224 */ /* 0x001fe400078e00ff */
[----:B-1----:R-:W-:-:S04]  /*1500*/  IMAD.MOV R23, RZ, RZ, -R15 ;  /* 0x000000ffff177224 */ /* 0x002fc800078e0a0f */
[----:B------:R-:W-:-:S04]  /*1510*/  IMAD R19, R23, R12, RZ ;  /* 0x0000000c17137224 */ /* 0x000fc800078e02ff */
[----:B------:R-:W-:Y:S01]  /*1520*/  IMAD.HI.U32 R15, R15, R19, R14 ;  /* 0x000000130f0f7227 */ /* 0x000fe200078e000e */
[----:B------:R-:W-:-:S03]  /*1530*/  MOV R19, R16 ;  /* 0x0000001000137202 */ /* 0x000fc60000000f00 */
[----:B------:R-:W-:Y:S02]  /*1540*/  IMAD.MOV R14, RZ, RZ, -R18 ;  /* 0x000000ffff0e7224 */ /* 0x000fe400078e0a12 */
[----:B------:R-:W-:-:S04]  /*1550*/  IMAD.HI.U32 R16, R15, R19, RZ ;  /* 0x000000130f107227 */ /* 0x000fc800078e00ff */
[----:B------:R-:W-:Y:S02]  /*1560*/  IMAD R19, R16, R14, R19 ;  /* 0x0000000e10137224 */ /* 0x000fe400078e0213 */
[----:B------:R-:W-:Y:S02]  /*1570*/  VIADD R14, R21, 0xffffffe ;  /* 0x0ffffffe150e7836 */ /* 0x000fe40000000000 */
[----:B------:R-:W-:Y:S01]  /*1580*/  IMAD.MOV R18, RZ, RZ, -R8 ;  /* 0x000000ffff127224 */ /* 0x000fe200078e0a08 */
[----:B------:R-:W-:Y:S01]  /*1590*/  ISETP.GT.U32.AND P1, PT, R12, R19, PT ;  /* 0x000000130c00720c */ /* 0x000fe20003f24070 */
[----:B------:R0:W1:Y:S02]  /*15a0*/  F2I.FTZ.U32.TRUNC.NTZ R15, R14 ;  /* 0x0000000e000f7305 */ /* 0x000064000021f000 */
[----:B0-----:R-:W-:-:S10]  /*15b0*/  IMAD.MOV.U32 R14, RZ, RZ, RZ ;  /* 0x000000ffff0e7224 */ /* 0x001fd400078e00ff */
[-C--:B------:R-:W-:Y:S02]  /*15c0*/  @!P1 IADD3 R19, PT, PT, R19, -R12.reuse, RZ ;  /* 0x8000000c13139210 */ /* 0x080fe40007ffe0ff */
[----:B------:R-:W-:Y:S02]  /*15d0*/  @!P1 IADD3 R16, PT, PT, R16, 0x1, RZ ;  /* 0x0000000110109810 */ /* 0x000fe40007ffe0ff */
[----:B------:R-:W-:Y:S01]  /*15e0*/  ISETP.GE.U32.AND P0, PT, R19, R12, PT ;  /* 0x0000000c1300720c */ /* 0x000fe20003f06070 */
[----:B------:R-:W-:Y:S01]  /*15f0*/  IMAD.MOV.U32 R19, RZ, RZ, R18 ;  /* 0x000000ffff137224 */ /* 0x000fe200078e0012 */
[----:B------:R-:W-:-:S03]  /*1600*/  ISETP.NE.AND P1, PT, R17, RZ, PT ;  /* 0x000000ff1100720c */ /* 0x000fc60003f25270 */
[----:B-1----:R-:W-:-:S04]  /*1610*/  IMAD R19, R19, R15, RZ ;  /* 0x0000000f13137224 */ /* 0x002fc800078e02ff */
[----:B------:R-:W-:-:S04]  /*1620*/  IMAD.HI.U32 R0, R15, R19, R14 ;  /* 0x000000130f007227 */ /* 0x000fc800078e000e */
[----:B------:R-:W-:Y:S02]  /*1630*/  @P0 VIADD R16, R16, 0x1 ;  /* 0x0000000110100836 */ /* 0x000fe40000000000 */
[----:B------:R-:W-:-:S03]  /*1640*/  IMAD.HI.U32 R0, R0, R13, RZ ;  /* 0x0000000d00007227 */ /* 0x000fc600078e00ff */
[----:B------:R-:W-:Y:S01]  /*1650*/  @!P2 IADD3 R16, PT, PT, -R16, RZ, RZ ;  /* 0x000000ff1010a210 */ /* 0x000fe20007ffe1ff */
[----:B------:R-:W-:Y:S01]  /*1660*/  IMAD.MOV R15, RZ, RZ, -R0 ;  /* 0x000000ffff0f7224 */ /* 0x000fe200078e0a00 */
[----:B------:R-:W-:-:S03]  /*1670*/  @!P1 LOP3.LUT R16, RZ, R17, RZ, 0x33, !PT ;  /* 0x00000011ff109212 */ /* 0x000fc600078e33ff */
[----:B------:R-:W-:Y:S01]  /*1680*/  IMAD R15, R8, R15, R13 ;  /* 0x0000000f080f7224 */ /* 0x000fe200078e020d */
[----:B------:R-:W-:-:S04]  /*1690*/  ISETP.NE.AND P2, PT, R16, UR4, PT ;  /* 0x0000000410007c0c */ /* 0x000fc8000bf45270 */
[----:B------:R-:W-:-:S09]  /*16a0*/  ISETP.GE.U32.AND P0, PT, R15, R8, PT ;  /* 0x000000080f00720c */ /* 0x000fd20003f06070 */
[----:B------:R-:W0:Y:S01]  /*16b0*/  @!P2 S2R R17, SR_CgaCtaId ;  /* 0x000000000011a919 */ /* 0x000e220000008800 */
[----:B------:R-:W-:Y:S02]  /*16c0*/  @!P2 MOV R12, 0x400 ;  /* 0x00000400000ca802 */ /* 0x000fe40000000f00 */
[----:B------:R-:W-:Y:S01]  /*16d0*/  @!P2 MOV R19, 0x1 ;  /* 0x000000010013a802 */ /* 0x000fe20000000f00 */
[----:B------:R-:W-:Y:S01]  /*16e0*/  @P0 IMAD.IADD R15, R15, 0x1, -R8 ;  /* 0x000000010f0f0824 */ /* 0x000fe200078e0a08 */
[----:B------:R-:W-:-:S04]  /*16f0*/  @P0 IADD3 R0, PT, PT, R0, 0x1, RZ ;  /* 0x0000000100000810 */ /* 0x000fc80007ffe0ff */
[----:B------:R-:W-:-:S13]  /*1700*/  ISETP.GE.U32.AND P1, PT, R15, R8, PT ;  /* 0x000000080f00720c */ /* 0x000fda0003f26070 */
[----:B------:R-:W-:Y:S01]  /*1710*/  @P1 VIADD R0, R0, 0x1 ;  /* 0x0000000100001836 */ /* 0x000fe20000000000 */
[----:B------:R-:W-:-:S05]  /*1720*/  @!P3 LOP3.LUT R0, RZ, R8, RZ, 0x33, !PT ;  /* 0x00000008ff00b212 */ /* 0x000fca00078e33ff */
[----:B------:R-:W-:Y:S01]  /*1730*/  IMAD R15, R0, 0x4, R1 ;  /* 0x00000004000f7824 */ /* 0x000fe200078e0201 */
[----:B0-----:R-:W-:-:S04]  /*1740*/  @!P2 LEA R12, R17, R12, 0x18 ;  /* 0x0000000c110ca211 */ /* 0x001fc800078ec0ff */
[----:B------:R0:W-:Y:S04]  /*1750*/  STL [R15], R16 ;  /* 0x000000100f007387 */ /* 0x0001e80000100800 */
[----:B------:R0:W-:Y:S02]  /*1760*/  @!P2 STS [R12], R19 ;  /* 0x000000130c00a388 */ /* 0x0001e40000000800 */
.L_x_20:
[----:B------:R-:W-:Y:S05]  /*1770*/  BSYNC.RECONVERGENT B1 ;  /* 0x0000000000017941 */ /* 0x000fea0003800200 */
.L_x_19:
[----:B------:R-:W2:Y:S01]  /*1780*/  LDG.E R0, desc[UR8][R4.64] ;  /* 0x0000000804007981 */ /* 0x000ea2000c1e1900 */
[----:B------:R-:W-:-:S05]  /*1790*/  IMAD.IADD R13, R8, 0x1, R13 ;  /* 0x00000001080d7824 */ /* 0x000fca00078e020d */
[----:B--2---:R-:W-:-:S13]  /*17a0*/  ISETP.GE.AND P0, PT, R13, R0, PT ;  /* 0x000000000d00720c */ /* 0x004fda0003f06270 */
[----:B------:R-:W-:Y:S05]  /*17b0*/  @!P0 BRA `(.L_x_21) ;  /* 0xfffffff800f08947 */ /* 0x000fea000383ffff */
.L_x_18:
[----:B------:R-:W-:Y:S05]  /*17c0*/  BSYNC.RECONVERGENT B0 ;  /* 0x0000000000007941 */ /* 0x000fea0003800200 */
.L_x_17:
[----:B------:R-:W3:Y:S08]  /*17d0*/  S2UR UR6, SR_CgaCtaId ;  /* 0x00000000000679c3 */ /* 0x000ef00000008800 */
[----:B------:R-:W-:Y:S06]  /*17e0*/  BAR.SYNC.DEFER_BLOCKING 0x0 ;  /* 0x0000000000007b1d */ /* 0x000fec0000010000 */
[----:B------:R-:W-:-:S02]  /*17f0*/  UMOV UR5, 0x400 ;  /* 0x0000040000057882 */ /* 0x000fc40000000000 */
[----:B---3--:R-:W-:-:S09]  /*1800*/  ULEA UR5, UR6, UR5, 0x18 ;  /* 0x0000000506057291 */ /* 0x008fd2000f8ec0ff */
[----:B------:R-:W3:Y:S02]  /*1810*/  LDS R0, [UR5] ;  /* 0x00000005ff007984 */ /* 0x000ee40008000800 */
[----:B---3--:R-:W-:-:S13]  /*1820*/  ISETP.NE.AND P0, PT, R0, RZ, PT ;  /* 0x000000ff0000720c */ /* 0x008fda0003f05270 */
[----:B------:R-:W-:Y:S05]  /*1830*/  @P0 BRA `(.L_x_22) ;  /* 0xfffffff400640947 */ /* 0x000fea000383ffff */
.L_x_7:
[----:B------:R-:W3:Y:S02]  /*1840*/  LDC.64 R4, c[0x0][0x398] ;  /* 0x0000e600ff047b82 */ /* 0x000ee40000000a00 */
[----:B---3--:R-:W3:Y:S01]  /*1850*/  LDG.E R4, desc[UR8][R4.64] ;  /* 0x0000000804047981 */ /* 0x008ee2000c1e1900 */
[----:B------:R-:W-:Y:S01]  /*1860*/  BSSY.RECONVERGENT B0, `(.L_x_23) ;  /* 0x0000044000007945 */ /* 0x000fe20003800200 */
[----:B---3--:R-:W-:-:S13]  /*1870*/  ISETP.GE.AND P0, PT, R9, R4, PT ;  /* 0x000000040900720c */ /* 0x008fda0003f06270 */
[----:B------:R-:W-:Y:S05]  /*1880*/  @P0 BRA `(.L_x_24) ;  /* 0x0000000400040947 */ /* 0x000fea0003800000 */
[----:B------:R-:W-:Y:S01]  /*1890*/  IMAD.MOV.U32 R6, RZ, RZ, R4 ;  /* 0x000000ffff067224 */ /* 0x000fe200078e0004 */
[----:B0-----:R-:W-:-:S07]  /*18a0*/  MOV R19, R9 ;  /* 0x0000000900137202 */ /* 0x001fce0000000f00 */
.L_x_31:
[----:B0-----:R-:W0:Y:S01]  /*18b0*/  I2F.U32.RP R7, R8 ;  /* 0x0000000800077306 */ /* 0x001e220000209000 */
[----:B--2---:R-:W-:Y:S01]  /*18c0*/  IMAD.MOV R11, RZ, RZ, -R8 ;  /* 0x000000ffff0b7224 */ /* 0x004fe200078e0a08 */
[----:B------:R-:W-:-:S06]  /*18d0*/  ISETP.NE.U32.AND P2, PT, R8, RZ, PT ;  /* 0x000000ff0800720c */ /* 0x000fcc0003f45070 */
[----:B0-----:R-:W0:Y:S02]  /*18e0*/  MUFU.RCP R7, R7 ;  /* 0x0000000700077308 */ /* 0x001e240000001000 */
[----:B0-----:R-:W-:-:S06]  /*18f0*/  VIADD R4, R7, 0xffffffe ;  /* 0x0ffffffe07047836 */ /* 0x001fcc0000000000 */
[----:B------:R0:W2:Y:S02]  /*1900*/  F2I.FTZ.U32.TRUNC.NTZ R5, R4 ;  /* 0x0000000400057305 */ /* 0x0000a4000021f000 */
[----:B0-----:R-:W-:Y:S02]  /*1910*/  HFMA2 R4, -RZ, RZ, 0, 0 ;  /* 0x00000000ff047431 */ /* 0x001fe400000001ff */
[----:B--2---:R-:W-:-:S04]  /*1920*/  IMAD R11, R11, R5, RZ ;  /* 0x000000050b0b7224 */ /* 0x004fc800078e02ff */
[----:B------:R-:W-:-:S06]  /*1930*/  IMAD.HI.U32 R0, R5, R11, R4 ;  /* 0x0000000b05007227 */ /* 0x000fcc00078e0004 */
[----:B------:R-:W-:-:S04]  /*1940*/  IMAD.HI.U32 R0, R0, R19, RZ ;  /* 0x0000001300007227 */ /* 0x000fc800078e00ff */
[----:B------:R-:W-:-:S04]  /*1950*/  IMAD.MOV R5, RZ, RZ, -R0 ;  /* 0x000000ffff057224 */ /* 0x000fc800078e0a00 */
[----:B------:R-:W-:-:S05]  /*1960*/  IMAD R5, R8, R5, R19 ;  /* 0x0000000508057224 */ /* 0x000fca00078e0213 */
[----:B------:R-:W-:-:S13]  /*1970*/  ISETP.GE.U32.AND P0, PT, R5, R8, PT ;  /* 0x000000080500720c */ /* 0x000fda0003f06070 */
[----:B------:R-:W-:Y:S01]  /*1980*/  @P0 IMAD.IADD R5, R5, 0x1, -R8 ;  /* 0x0000000105050824 */ /* 0x000fe200078e0a08 */
[----:B------:R-:W-:-:S04]  /*1990*/  @P0 IADD3 R0, PT, PT, R0, 0x1, RZ ;  /* 0x0000000100000810 */ /* 0x000fc80007ffe0ff */
[----:B------:R-:W-:-:S13]  /*19a0*/  ISETP.GE.U32.AND P1, PT, R5, R8, PT ;  /* 0x000000080500720c */ /* 0x000fda0003f26070 */
[----:B------:R-:W-:Y:S01]  /*19b0*/  @P1 VIADD R0, R0, 0x1 ;  /* 0x0000000100001836 */ /* 0x000fe20000000000 */
[----:B------:R-:W-:-:S05]  /*19c0*/  @!P2 LOP3.LUT R0, RZ, R8, RZ, 0x33, !PT ;  /* 0x00000008ff00a212 */ /* 0x000fca00078e33ff */
[----:B------:R-:W-:-:S05]  /*19d0*/  IMAD.IADD R4, R1, 0x1, R0 ;  /* 0x0000000101047824 */ /* 0x000fca00078e0200 */
[----:B------:R-:W2:Y:S01]  /*19e0*/  LDL.U8 R0, [R4+0x190] ;  /* 0x0001900004007983 */ /* 0x000ea20000100000 */
[----:B------:R-:W-:Y:S01]  /*19f0*/  BSSY.RECONVERGENT B1, `(.L_x_25) ;  /* 0x0000027000017945 */ /* 0x000fe20003800200 */
[----:B--2---:R-:W-:-:S13]  /*1a00*/  ISETP.NE.AND P0, PT, R0, RZ, PT ;  /* 0x000000ff0000720c */ /* 0x004fda0003f05270 */
[----:B------:R-:W-:Y:S05]  /*1a10*/  @!P0 BRA `(.L_x_26) ;  /* 0x0000000000908947 */ /* 0x000fea0003800000 */
[----:B-1----:R-:W0:Y:S02]  /*1a20*/  LDC.64 R14, c[0x0][0x380] ;  /* 0x0000e000ff0e7b82 */ /* 0x002e240000000a00 */
[----:B0-----:R-:W-:-:S05]  /*1a30*/  IMAD.WIDE.U32 R14, R19, 0x4, R14 ;  /* 0x00000004130e7825 */ /* 0x001fca00078e000e */
[----:B------:R-:W2:Y:S04]  /*1a40*/  LDG.E R23, desc[UR8][R14.64] ;  /* 0x000000080e177981 */ /* 0x000ea8000c1e1900 */
[----:B------:R-:W2:Y:S04]  /*1a50*/  LDG.E R0, desc[UR8][R14.64+0x4] ;  /* 0x000004080e007981 */ /* 0x000ea8000c1e1900 */
[----:B------:R0:W-:Y:S01]  /*1a60*/  STL.U8 [R4+0x190], RZ ;  /* 0x000190ff04007387 */ /* 0x0001e20000100000 */
[----:B--2---:R-:W-:-:S13]  /*1a70*/  ISETP.GE.AND P0, PT, R23, R0, PT ;  /* 0x000000001700720c */ /* 0x004fda0003f06270 */
[----:B0-----:R-:W-:Y:S05]  /*1a80*/  @P0 BRA `(.L_x_26) ;  /* 0x0000000000740947 */ /* 0x001fea0003800000 */
[----:B------:R-:W0:Y:S01]  /*1a90*/  LDC.64 R16, c[0x0][0x3b8] ;  /* 0x0000ee00ff107b82 */ /* 0x000e220000000a00 */
[----:B------:R-:W-:Y:S01]  /*1aa0*/  IADD3 R21, PT, PT, R3, R19, RZ ;  /* 0x0000001303157210 */ /* 0x000fe20007ffe0ff */
[----:B------:R-:W-:Y:S06]  /*1ab0*/  BSSY.RECONVERGENT B2, `(.L_x_27) ;  /* 0x0000018000027945 */ /* 0x000fec0003800200 */
[----:B------:R-:W1:Y:S08]  /*1ac0*/  LDC.64 R12, c[0x0][0x3b0] ;  /* 0x0000ec00ff0c7b82 */ /* 0x000e700000000a00 */
[----:B------:R-:W2:Y:S08]  /*1ad0*/  LDC.64 R10, c[0x0][0x3c0] ;  /* 0x0000f000ff0a7b82 */ /* 0x000eb00000000a00 */
[----:B------:R-:W3:Y:S01]  /*1ae0*/  LDC.64 R6, c[0x0][0x390] ;  /* 0x0000e400ff067b82 */ /* 0x000ee20000000a00 */
[----:B0-----:R-:W-:-:S07]  /*1af0*/  IMAD.WIDE R16, R21, 0x4, R16 ;  /* 0x0000000415107825 */ /* 0x001fce00078e0210 */
[----:B------:R-:W0:Y:S02]  /*1b00*/  LDC.64 R4, c[0x0][0x388] ;  /* 0x0000e200ff047b82 */ /* 0x000e240000000a00 */
.L_x_30:
[----:B-1-3--:R-:W-:Y:S01]  /*1b10*/  IMAD.WIDE R20, R23, 0x4, R6 ;  /* 0x0000000417147825 */ /* 0x00afe200078e0206 */
[----:B-1----:R-:W3:Y:S04]  /*1b20*/  LDG.E R18, desc[UR8][R12.64] ;  /* 0x000000080c127981 */ /* 0x002ee8000c1e1900 */
[----:B------:R-:W3:Y:S01]  /*1b30*/  LDG.E R27, desc[UR8][R20.64] ;  /* 0x00000008141b7981 */ /* 0x000ee2000c1e1900 */
[----:B------:R-:W-:Y:S01]  /*1b40*/  BSSY.RECONVERGENT B3, `(.L_x_28) ;  /* 0x000000b000037945 */ /* 0x000fe20003800200 */
[----:B---3--:R-:W-:-:S13]  /*1b50*/  ISETP.GT.AND P0, PT, R27, R18, PT ;  /* 0x000000121b00720c */ /* 0x008fda0003f04270 */
[----:B------:R-:W-:Y:S05]  /*1b60*/  @!P0 BRA `(.L_x_29) ;  /* 0x0000000000208947 */ /* 0x000fea0003800000 */
[----:B0-----:R-:W-:Y:S01]  /*1b70*/  IMAD.WIDE R24, R23, 0x4, R4 ;  /* 0x0000000417187825 */ /* 0x001fe200078e0204 */
[----:B------:R-:W3:Y:S05]  /*1b80*/  LDG.E R0, desc[UR8][R16.64] ;  /* 0x0000000810007981 */ /* 0x000eea000c1e1900 */
[----:B------:R-:W4:Y:S01]  /*1b90*/  LDG.E R24, desc[UR8][R24.64] ;  /* 0x0000000818187981 */ /* 0x000f22000c1e1900 */
[----:B---3--:R-:W-:Y:S02]  /*1ba0*/  IMAD.IADD R27, R27, 0x1, R0 ;  /* 0x000000011b1b7824 */ /* 0x008fe400078e0200 */
[----:B----4-:R-:W-:-:S04]  /*1bb0*/  IMAD.IADD R21, R3, 0x1, R24 ;  /* 0x0000000103157824 */ /* 0x010fc800078e0218 */
[----:B--2---:R-:W-:-:S05]  /*1bc0*/  IMAD.WIDE R20, R21, 0x4, R10 ;  /* 0x0000000415147825 */ /* 0x004fca00078e020a */
[----:B------:R1:W-:Y:S04]  /*1bd0*/  REDG.E.MIN.S32.STRONG.GPU desc[UR8][R20.64], R27 ;  /* 0x0000001b1400798e */ /* 0x0003e8000c92e308 */
[----:B------:R1:W5:Y:S02]  /*1be0*/  LDG.E R0, desc[UR8][R14.64+0x4] ;  /* 0x000004080e007981 */ /* 0x000364000c1e1900 */
.L_x_29:
[----:B------:R-:W-:Y:S05]  /*1bf0*/  BSYNC.RECONVERGENT B3 ;  /* 0x0000000000037941 */ /* 0x000fea0003800200 */
.L_x_28:
[----:B------:R-:W-:-:S04]  /*1c00*/  IADD3 R23, PT, PT, R23, 0x1, RZ ;  /* 0x0000000117177810 */ /* 0x000fc80007ffe0ff */
[----:B-----5:R-:W-:-:S13]  /*1c10*/  ISETP.GE.AND P0, PT, R23, R0, PT ;  /* 0x000000001700720c */ /* 0x020fda0003f06270 */
[----:B------:R-:W-:Y:S05]  /*1c20*/  @!P0 BRA `(.L_x_30) ;  /* 0xfffffffc00b88947 */ /* 0x000fea000383ffff */
[----:B------:R-:W-:Y:S05]  /*1c30*/  BSYNC.RECONVERGENT B2 ;  /* 0x0000000000027941 */ /* 0x000fea0003800200 */
.L_x_27:
[----:B0-----:R-:W0:Y:S02]  /*1c40*/  LDC.64 R4, c[0x0][0x398] ;  /* 0x0000e600ff047b82 */ /* 0x001e240000000a00 */
[----:B0-----:R0:W5:Y:S02]  /*1c50*/  LDG.E R6, desc[UR8][R4.64] ;  /* 0x0000000804067981 */ /* 0x001164000c1e1900 */
.L_x_26:
[----:B------:R-:W-:Y:S05]  /*1c60*/  BSYNC.RECONVERGENT B1 ;  /* 0x0000000000017941 */ /* 0x000fea0003800200 */
.L_x_25:
[----:B------:R-:W-:-:S05]  /*1c70*/  IMAD.IADD R19, R8, 0x1, R19 ;  /* 0x0000000108137824 */ /* 0x000fca00078e0213 */
[----:B-----5:R-:W-:-:S13]  /*1c80*/  ISETP.GE.AND P0, PT, R19, R6, PT ;  /* 0x000000061300720c */ /* 0x020fda0003f06270 */
[----:B------:R-:W-:Y:S05]  /*1c90*/  @!P0 BRA `(.L_x_31) ;  /* 0xfffffffc00048947 */ /* 0x000fea000383ffff */
.L_x_24:
[----:B------:R-:W-:Y:S05]  /*1ca0*/  BSYNC.RECONVERGENT B0 ;  /* 0x0000000000007941 */ /* 0x000fea0003800200 */
.L_x_23:
[----:B0-----:R-:W0:Y:S08]  /*1cb0*/  LDC.64 R4, c[0x0][0x398] ;  /* 0x0000e600ff047b82 */ /* 0x001e300000000a00 */
[----:B------:R-:W-:Y:S06]  /*1cc0*/  BAR.SYNC.DEFER_BLOCKING 0x0 ;  /* 0x0000000000007b1d */ /* 0x000fec0000010000 */
[----:B0-----:R-:W3:Y:S01]  /*1cd0*/  LDG.E R12, desc[UR8][R4.64] ;  /* 0x00000008040c7981 */ /* 0x001ee2000c1e1900 */
[----:B------:R-:W-:Y:S01]  /*1ce0*/  BSSY.RECONVERGENT B0, `(.L_x_32) ;  /* 0x0000047000007945 */ /* 0x000fe20003800200 */
[----:B---3--:R-:W-:-:S13]  /*1cf0*/  ISETP.GE.AND P0, PT, R9, R12, PT ;  /* 0x0000000c0900720c */ /* 0x008fda0003f06270 */
[----:B------:R-:W-:Y:S05]  /*1d00*/  @P0 BRA `(.L_x_33) ;  /* 0x0000000400100947 */ /* 0x000fea0003800000 */
[----:B------:R-:W0:Y:S01]  /*1d10*/  LDC.64 R4, c[0x0][0x3c0] ;  /* 0x0000f000ff047b82 */ /* 0x000e220000000a00 */
[----:B--2---:R-:W-:-:S07]  /*1d20*/  IMAD.MOV.U32 R11, RZ, RZ, R9 ;  /* 0x000000ffff0b7224 */ /* 0x004fce00078e0009 */
[----:B------:R-:W2:Y:S02]  /*1d30*/  LDC.64 R6, c[0x0][0x3b8] ;  /* 0x0000ee00ff067b82 */ /* 0x000ea40000000a00 */
.L_x_36:
[----:B------:R-:W-:-:S05]  /*1d40*/  IADD3 R19, PT, PT, R3, R11, RZ ;  /* 0x0000000b03137210 */ /* 0x000fca0007ffe0ff */
        /* <DEDUP_REMOVED lines=10> */
[----:B------:R-:W3:Y:S02]  /*1df0*/  I2F.U32.RP R17, R8 ;  /* 0x0000000800117306 */ /* 0x000ee40000209000 */
[----:B------:R-:W4:Y:S06]  /*1e00*/  LDC.64 R22, c[0x0][0x398] ;  /* 0x0000e600ff167b82 */ /* 0x000f2c0000000a00 */
[----:B---3--:R-:W1:Y:S01]  /*1e10*/  MUFU.RCP R17, R17 ;  /* 0x0000001100117308 */ /* 0x008e620000001000 */
[----:B0-----:R-:W-:Y:S01]  /*1e20*/  IADD3 R21, PT, PT, RZ, -R8, RZ ;  /* 0x80000008ff157210 */ /* 0x001fe20007ffe0ff */
[----:B----4-:R0:W5:Y:S01]  /*1e30*/  LDG.E R12, desc[UR8][R22.64] ;  /* 0x00000008160c7981 */ /* 0x010162000c1e1900 */
[----:B------:R-:W-:Y:S01]  /*1e40*/  ISETP.NE.U32.AND P5, PT, R8, RZ, PT ;  /* 0x000000ff0800720c */ /* 0x000fe20003fa5070 */
[----:B-1----:R-:W-:-:S04]  /*1e50*/  VIADD R18, R17, 0xffffffe ;  /* 0x0ffffffe11127836 */ /* 0x002fc80000000000 */
[----:B------:R1:W3:Y:S02]  /*1e60*/  F2I.FTZ.U32.TRUNC.NTZ R19, R18 ;  /* 0x0000001200137305 */ /* 0x0002e4000021f000 */
[----:B-1----:R-:W-:Y:S02]  /*1e70*/  IMAD.MOV.U32 R18, RZ, RZ, RZ ;  /* 0x000000ffff127224 */ /* 0x002fe400078e00ff */
[----:B---3--:R-:W-:Y:S01]  /*1e80*/  IMAD R21, R21, R19, RZ ;  /* 0x0000001315157224 */ /* 0x008fe200078e02ff */
[-C--:B--2---:R-:W-:Y:S02]  /*1e90*/  IABS R16, R13.reuse ;  /* 0x0000000d00107213 */ /* 0x084fe40000000000 */
[----:B------:R-:W-:Y:S02]  /*1ea0*/  IABS R20, R13 ;  /* 0x0000000d00147213 */ /* 0x000fe40000000000 */
[----:B------:R-:W1:Y:S08]  /*1eb0*/  I2F.RP R0, R16 ;  /* 0x0000001000007306 */ /* 0x000e700000209400 */
[----:B-1----:R-:W1:Y:S02]  /*1ec0*/  MUFU.RCP R0, R0 ;  /* 0x0000000000007308 */ /* 0x002e640000001000 */
[----:B-1----:R-:W-:-:S02]  /*1ed0*/  VIADD R14, R0, 0xffffffe ;  /* 0x0ffffffe000e7836 */ /* 0x002fc40000000000 */
[----:B------:R-:W-:Y:S01]  /*1ee0*/  IMAD.HI.U32 R0, R19, R21, R18 ;  /* 0x0000001513007227 */ /* 0x000fe200078e0012 */
[----:B------:R-:W-:-:S03]  /*1ef0*/  IABS R19, R10 ;  /* 0x0000000a00137213 */ /* 0x000fc60000000000 */
[----:B------:R1:W0:Y:S01]  /*1f00*/  F2I.FTZ.U32.TRUNC.NTZ R15, R14 ;  /* 0x0000000e000f7305 */ /* 0x000222000021f000 */
[----:B------:R-:W-:Y:S01]  /*1f10*/  LOP3.LUT R10, R10, R13, RZ, 0x3c, !PT ;  /* 0x0000000d0a0a7212 */ /* 0x000fe200078e3cff */
[----:B------:R-:W-:-:S03]  /*1f20*/  IMAD.HI.U32 R0, R0, R11, RZ ;  /* 0x0000000b00007227 */ /* 0x000fc600078e00ff */
[----:B------:R-:W-:Y:S01]  /*1f30*/  ISETP.GE.AND P1, PT, R10, RZ, PT ;  /* 0x000000ff0a00720c */ /* 0x000fe20003f26270 */
[----:B------:R-:W-:Y:S02]  /*1f40*/  IMAD.MOV.U32 R10, RZ, RZ, 0x1 ;  /* 0x00000001ff0a7424 */ /* 0x000fe400078e00ff */
[----:B-1----:R-:W-:Y:S02]  /*1f50*/  HFMA2 R14, -RZ, RZ, 0, 0 ;  /* 0x00000000ff0e7431 */ /* 0x002fe400000001ff */
[----:B0-----:R-:W-:-:S04]  /*1f60*/  IMAD.MOV R23, RZ, RZ, -R15 ;  /* 0x000000ffff177224 */ /* 0x001fc800078e0a0f */
[----:B------:R-:W-:-:S04]  /*1f70*/  IMAD R17, R23, R16, RZ ;  /* 0x0000001017117224 */ /* 0x000fc800078e02ff */
[----:B------:R-:W-:Y:S01]  /*1f80*/  IMAD.HI.U32 R14, R15, R17, R14 ;  /* 0x000000110f0e7227 */ /* 0x000fe200078e000e */
[----:B------:R-:W-:-:S03]  /*1f90*/  MOV R17, R19 ;  /* 0x0000001300117202 */ /* 0x000fc60000000f00 */
[----:B------:R-:W-:Y:S02]  /*1fa0*/  IMAD.MOV R15, RZ, RZ, -R20 ;  /* 0x000000ffff0f7224 */ /* 0x000fe400078e0a14 */
[----:B------:R-:W-:-:S04]  /*1fb0*/  IMAD.HI.U32 R14, R14, R17, RZ ;  /* 0x000000110e0e7227 */ /* 0x000fc800078e00ff */
[----:B------:R-:W-:Y:S02]  /*1fc0*/  IMAD R17, R14, R15, R17 ;  /* 0x0000000f0e117224 */ /* 0x000fe400078e0211 */
[----:B------:R-:W-:-:S03]  /*1fd0*/  IMAD.MOV R15, RZ, RZ, -R0 ;  /* 0x000000ffff0f7224 */ /* 0x000fc600078e0a00 */
[----:B------:R-:W-:Y:S01]  /*1fe0*/  ISETP.GT.U32.AND P4, PT, R16, R17, PT ;  /* 0x000000111000720c */ /* 0x000fe20003f84070 */
[----:B------:R-:W-:-:S05]  /*1ff0*/  IMAD R15, R8, R15, R11 ;  /* 0x0000000f080f7224 */ /* 0x000fca00078e020b */
[----:B------:R-:W-:-:S07]  /*2000*/  ISETP.GE.U32.AND P3, PT, R15, R8, PT ;  /* 0x000000080f00720c */ /* 0x000fce0003f66070 */
[-C--:B------:R-:W-:Y:S02]  /*2010*/  @!P4 IADD3 R17, PT, PT, R17, -R16.reuse, RZ ;  /* 0x800000101111c210 */ /* 0x080fe40007ffe0ff */
[----:B------:R-:W-:Y:S02]  /*2020*/  @!P4 IADD3 R14, PT, PT, R14, 0x1, RZ ;  /* 0x000000010e0ec810 */ /* 0x000fe40007ffe0ff */
[----:B------:R-:W-:Y:S02]  /*2030*/  ISETP.GE.U32.AND P0, PT, R17, R16, PT ;  /* 0x000000101100720c */ /* 0x000fe40003f06070 */
[----:B------:R-:W-:Y:S01]  /*2040*/  @P3 IMAD.IADD R15, R15, 0x1, -R8 ;  /* 0x000000010f0f3824 */ /* 0x000fe200078e0a08 */
[----:B------:R-:W-:Y:S02]  /*2050*/  ISETP.NE.AND P4, PT, R13, RZ, PT ;  /* 0x000000ff0d00720c */ /* 0x000fe40003f85270 */
[----:B------:R-:W-:Y:S02]  /*2060*/  @P3 IADD3 R0, PT, PT, R0, 0x1, RZ ;  /* 0x0000000100003810 */ /* 0x000fe40007ffe0ff */
[----:B------:R-:W-:-:S06]  /*2070*/  ISETP.GE.U32.AND P2, PT, R15, R8, PT ;  /* 0x000000080f00720c */ /* 0x000fcc0003f46070 */
[----:B------:R-:W-:-:S05]  /*2080*/  @P0 VIADD R14, R14, 0x1 ;  /* 0x000000010e0e0836 */ /* 0x000fca0000000000 */
[----:B------:R-:W-:Y:S02]  /*2090*/  @!P1 IADD3 R14, PT, PT, -R14, RZ, RZ ;  /* 0x000000ff0e0e9210 */ /* 0x000fe40007ffe1ff */
[----:B------:R-:W-:Y:S01]  /*20a0*/  @P2 VIADD R0, R0, 0x1 ;  /* 0x0000000100002836 */ /* 0x000fe20000000000 */
[----:B------:R-:W-:Y:S02]  /*20b0*/  @!P5 LOP3.LUT R0, RZ, R8, RZ, 0x33, !PT ;  /* 0x00000008ff00d212 */ /* 0x000fe400078e33ff */
[----:B------:R-:W-:Y:S02]  /*20c0*/  @!P4 LOP3.LUT R14, RZ, R13, RZ, 0x33, !PT ;  /* 0x0000000dff0ec212 */ /* 0x000fe400078e33ff */
[----:B------:R-:W-:Y:S01]  /*20d0*/  LEA R13, R0, R1, 0x2 ;  /* 0x00000001000d7211 */ /* 0x000fe200078e10ff */
[----:B------:R-:W-:-:S04]  /*20e0*/  IMAD.IADD R0, R1, 0x1, R0 ;  /* 0x0000000101007824 */ /* 0x000fc800078e0200 */
[----:B------:R0:W-:Y:S04]  /*20f0*/  STL [R13], R14 ;  /* 0x0000000e0d007387 */ /* 0x0001e80000100800 */
[----:B------:R0:W-:Y:S02]  /*2100*/  STL.U8 [R0+0x1f4], R10 ;  /* 0x0001f40a00007387 */ /* 0x0001e40000100000 */
.L_x_35:
[----:B------:R-:W-:Y:S05]  /*2110*/  BSYNC.RECONVERGENT B1 ;  /* 0x0000000000017941 */ /* 0x000fea0003800200 */
.L_x_34:
[----:B------:R-:W-:-:S04]  /*2120*/  IADD3 R11, PT, PT, R8, R11, RZ ;  /* 0x0000000b080b7210 */ /* 0x000fc80007ffe0ff */
[----:B-----5:R-:W-:-:S13]  /*2130*/  ISETP.GE.AND P0, PT, R11, R12, PT ;  /* 0x0000000c0b00720c */ /* 0x020fda0003f06270 */
[----:B------:R-:W-:Y:S05]  /*2140*/  @!P0 BRA `(.L_x_36) ;  /* 0xfffffff800fc8947 */ /* 0x000fea000383ffff */
.L_x_33:
[----:B------:R-:W-:Y:S05]  /*2150*/  BSYNC.RECONVERGENT B0 ;  /* 0x0000000000007941 */ /* 0x000fea0003800200 */
.L_x_32:
[----:B------:R-:W3:Y:S01]  /*2160*/  S2UR UR6, SR_CgaCtaId ;  /* 0x00000000000679c3 */ /* 0x000ee20000008800 */
[----:B------:R-:W-:Y:S01]  /*2170*/  UMOV UR5, 0x400 ;  /* 0x0000040000057882 */ /* 0x000fe20000000000 */
[----:B------:R-:W-:Y:S02]  /*2180*/  HFMA2 R5, -RZ, RZ, 0, 0 ;  /* 0x00000000ff057431 */ /* 0x000fe400000001ff */
[----:B------:R-:W-:Y:S01]  /*2190*/  IMAD.MOV.U32 R4, RZ, RZ, 0x1 ;  /* 0x00000001ff047424 */ /* 0x000fe200078e00ff */
[----:B------:R-:W-:Y:S02]  /*21a0*/  UIADD3 UR4, UPT, UPT, UR4, 0x1, URZ ;  /* 0x0000000104047890 */ /* 0x000fe4000fffe0ff */
[----:B---3--:R-:W-:-:S09]  /*21b0*/  ULEA UR5, UR6, UR5, 0x18 ;  /* 0x0000000506057291 */ /* 0x008fd2000f8ec0ff */
[----:B------:R3:W-:Y:S01]  /*21c0*/  STS.64 [UR5], R4 ;  /* 0x00000004ff007988 */ /* 0x0007e20008000a05 */
[----:B------:R-:W-:Y:S06]  /*21d0*/  BAR.SYNC.DEFER_BLOCKING 0x0 ;  /* 0x0000000000007b1d */ /* 0x000fec0000010000 */
[----:B------:R-:W-:Y:S05]  /*21e0*/  BRA `(.L_x_37) ;  /* 0xffffffe400f47947 */ /* 0x000fea000383ffff */
.L_x_6:
[----:B------:R-:W1:Y:S02]  /*21f0*/  LDC.64 R4, c[0x0][0x3a0] ;  /* 0x0000e800ff047b82 */ /* 0x000e640000000a00 */
[----:B-1----:R-:W2:Y:S06]  /*2200*/  LDG.E R5, desc[UR8][R4.64] ;  /* 0x0000000804057981 */ /* 0x002eac000c1e1900 */
[----:B------:R-:W1:Y:S08]  /*2210*/  LDC R3, c[0x0][0x370] ;  /* 0x0000dc00ff037b82 */ /* 0x000e700000000800 */
[----:B0-----:R-:W1:Y:S02]  /*2220*/  LDC R0, c[0x0][0x374] ;  /* 0x0000dd00ff007b82 */ /* 0x001e640000000800 */
[----:B-1----:R-:W-:-:S05]  /*2230*/  IMAD R2, R3, R0, R2 ;  /* 0x0000000003027224 */ /* 0x002fca00078e0202 */
[----:B--2---:R-:W-:-:S13]  /*2240*/  ISETP.GE.AND P0, PT, R2, R5, PT ;  /* 0x000000050200720c */ /* 0x004fda0003f06270 */
[----:B------:R-:W-:Y:S05]  /*2250*/  @!P0 BRA `(.L_x_38) ;  /* 0xffffffdc00c08947 */ /* 0x000fea000383ffff */
[----:B------:R-:W-:Y:S05]  /*2260*/  EXIT ;  /* 0x000000000000794d */ /* 0x000fea0003800000 */
.L_x_39:
[----:B------:R-:W-:-:S00]  /*2270*/  BRA `(.L_x_39) ;  /* 0xfffffffc00fc7947 */ /* 0x000fc0000383ffff */
[----:B------:R-:W-:-:S00]  /*2280*/  NOP ;  /* 0x0000000000007918 */ /* 0x000fc00000000000 */
[----:B------:R-:W-:-:S00]  /*2290*/  NOP ;  /* 0x0000000000007918 */ /* 0x000fc00000000000 */
[----:B------:R-:W-:-:S00]  /*22a0*/  NOP ;  /* 0x0000000000007918 */ /* 0x000fc00000000000 */
[----:B------:R-:W-:-:S00]  /*22b0*/  NOP ;  /* 0x0000000000007918 */ /* 0x000fc00000000000 */
[----:B------:R-:W-:-:S00]  /*22c0*/  NOP ;  /* 0x0000000000007918 */ /* 0x000fc00000000000 */
[----:B------:R-:W-:-:S00]  /*22d0*/  NOP ;  /* 0x0000000000007918 */ /* 0x000fc00000000000 */
[----:B------:R-:W-:-:S00]  /*22e0*/  NOP ;  /* 0x0000000000007918 */ /* 0x000fc00000000000 */
[----:B------:R-:W-:-:S00]  /*22f0*/  NOP ;  /* 0x0000000000007918 */ /* 0x000fc00000000000 */
.L_x_40:


//--------------------- .nv.shared._Z14delta_steppingPiS_S_S_S_S_S_S_S_ --------------------------
	.section	.nv.shared._Z14delta_steppingPiS_S_S_S_S_S_S_S_,"aw",@nobits
	.sectionflags	@""
	.align	4
.nv.shared._Z14delta_steppingPiS_S_S_S_S_S_S_S_:
	.zero		1032


//--------------------- .nv.shared.reserved.0     --------------------------
	.section	.nv.shared.reserved.0,"aw",@nobits
	.weak		__nv_reservedSMEM_offset_0_alias
	.size		__nv_reservedSMEM_offset_0_alias, 0, 64
	.other		__nv_reservedSMEM_offset_0_alias,@"STO_CUDA_RESERVED_SHARED STV_DEFAULT"
__nv_reservedSMEM_offset_0_alias:
	.zero		0
	.zero		64


//--------------------- .nv.constant0._Z14delta_steppingPiS_S_S_S_S_S_S_S_ --------------------------
	.section	.nv.constant0._Z14delta_steppingPiS_S_S_S_S_S_S_S_,"a",@progbits
	.sectionflags	@""
	.align	4
.nv.constant0._Z14delta_steppingPiS_S_S_S_S_S_S_S_:
	.zero		968


//--------------------- SYMBOLS --------------------------

	.type		.nv.reservedSmem.offset0,@object
	.size		.nv.reservedSmem.offset0,0x4
	.type		.nv.reservedSmem.cap,@object
	.size		.nv.reservedSmem.cap,0x4
